// auto-generated by cutlass_sweep.fmha — config: {"arch": "sm_90", "direction": "fwd", "dtype": "fp16", "head_dim": 16, "mask": "residual", "schedule": "tma", "tile_kv": 64, "tile_q": 64}
#include "cutlass/cutlass.h"
#include "cute/tensor.hpp"
#include "cutlass/device_kernel.h"
#include "cutlass/kernel_hardware_info.h"
#include "88_hopper_fmha/collective/fmha_fusion.hpp"
#include "88_hopper_fmha/kernel/fmha_kernel_builder.hpp"

using namespace cute;
using Element = cutlass::half_t;
using TileShape = Shape<_64, _64, _16>;
using StrideQ = cute::tuple<int, _1, cute::tuple<int, int>>;
using StrideK = cute::tuple<int, _1, cute::tuple<int, int>>;
using StrideV = cute::tuple<int, cute::_1, cute::tuple<int, int>>;

using Kernel = typename cutlass::fmha::kernel::FmhaBuilder<
    Element, float, float,
    TileShape, StrideQ, StrideK, StrideV,
    cutlass::fmha::collective::ResidualFusion,
    cutlass::gemm::KernelTma
  >::Kernel;

auto* _anchor = &cutlass::device_kernel<Kernel>;


// ===== COMPILED SASS (sm_90a) =====

	.target	sm_90a

	.elftype	@"ET_EXEC"


//--------------------- .note.nv.tkinfo           --------------------------
	.section	.note.nv.tkinfo,"",@"SHT_NOTE"
	.sectionflags	@"SHF_NOTE_NV_TKINFO"
	.tkinfo
        /*0018*/ 	.word	0x00000002
        /*0030*/ 	.string	""
        /*0030*/ 	.string	"ptxas"
        /*0030*/ 	.string	"Cuda compilation tools, release 13.0, V13.0.88"
        /*0030*/ 	.string	"Build cuda_13.0.r13.0/compiler.36424714_0"
        /*0030*/ 	.string	"-arch sm_90a -m 64 "



//--------------------- .note.nv.cuinfo           --------------------------
	.section	.note.nv.cuinfo,"",@"SHT_NOTE"
	.sectionflags	@"SHF_NOTE_NV_CUINFO"
        /*0018*/ 	.short	0x0002
        /*001a*/ 	.short	0x005a
        /*001c*/ 	.short	0x0082
	.zero		2


//--------------------- .nv.info                  --------------------------
	.section	.nv.info,"",@"SHT_CUDA_INFO"
	.align	4


	//----- nvinfo : EIATTR_REGCOUNT
	.align		4
        /*0000*/ 	.byte	0x04, 0x2f
        /*0002*/ 	.short	(.L_15 - .L_14)
	.align		4
.L_14:
        /*0004*/ 	.word	index@(_ZN7cutlass13device_kernelINS_4fmha6kernel13FmhaKernelTmaINS1_10collective15FmhaMainloopTmaINS_6half_tEfN4cute5tupleIJNS7_1CILi64EEESA_NS9_ILi16EEEEEENS4_14ResidualFusionEJEEENS4_15FmhaFwdEpilogueIS6_fNS8_IJSA_SB_SA_EEEEEJEEEEEvNT_6ParamsE)
        /*0008*/ 	.word	0x0000004a


	//----- nvinfo : EIATTR_FRAME_SIZE
	.align		4
.L_15:
        /*000c*/ 	.byte	0x04, 0x11
        /*000e*/ 	.short	(.L_17 - .L_16)
	.align		4
.L_16:
        /*0010*/ 	.word	index@($__internal_0_$__cuda_sm20_rcp_rn_f32_slowpath)
        /*0014*/ 	.word	0x00000000


	//----- nvinfo : EIATTR_FRAME_SIZE
	.align		4
.L_17:
        /*0018*/ 	.byte	0x04, 0x11
        /*001a*/ 	.short	(.L_19 - .L_18)
	.align		4
.L_18:
        /*001c*/ 	.word	index@(_ZN7cutlass13device_kernelINS_4fmha6kernel13FmhaKernelTmaINS1_10collective15FmhaMainloopTmaINS_6half_tEfN4cute5tupleIJNS7_1CILi64EEESA_NS9_ILi16EEEEEENS4_14ResidualFusionEJEEENS4_15FmhaFwdEpilogueIS6_fNS8_IJSA_SB_SA_EEEEEJEEEEEvNT_6ParamsE)
        /*0020*/ 	.word	0x00000000


	//----- nvinfo : EIATTR_MIN_STACK_SIZE
	.align		4
.L_19:
        /*0024*/ 	.byte	0x04, 0x12
        /*0026*/ 	.short	(.L_21 - .L_20)
	.align		4
.L_20:
        /*0028*/ 	.word	index@(_ZN7cutlass13device_kernelINS_4fmha6kernel13FmhaKernelTmaINS1_10collective15FmhaMainloopTmaINS_6half_tEfN4cute5tupleIJNS7_1CILi64EEESA_NS9_ILi16EEEEEENS4_14ResidualFusionEJEEENS4_15FmhaFwdEpilogueIS6_fNS8_IJSA_SB_SA_EEEEEJEEEEEvNT_6ParamsE)
        /*002c*/ 	.word	0x00000000
.L_21:


//--------------------- .nv.compat                --------------------------
	.section	.nv.compat,"",@"SHT_CUDA_COMPAT_INFO"
	.align	4
        /*0000*/ 	.byte	0x02, 0x09, 0x01, 0x00, 0x02, 0x02, 0x04, 0x00, 0x02, 0x05, 0x05, 0x00, 0x03, 0x07, 0x01, 0x01
        /*0010*/ 	.byte	0x02, 0x03, 0x01, 0x00, 0x02, 0x06, 0x01, 0x00, 0x04, 0x0b, 0x08, 0x00, 0x00, 0x00, 0x00, 0x00
        /*0020*/ 	.byte	0x00, 0x00, 0x00, 0x00


//--------------------- .nv.info._ZN7cutlass13device_kernelINS_4fmha6kernel13FmhaKernelTmaINS1_10collective15FmhaMainloopTmaINS_6half_tEfN4cute5tupleIJNS7_1CILi64EEESA_NS9_ILi16EEEEEENS4_14ResidualFusionEJEEENS4_15FmhaFwdEpilogueIS6_fNS8_IJSA_SB_SA_EEEEEJEEEEEvNT_6ParamsE --------------------------
	.section	.nv.info._ZN7cutlass13device_kernelINS_4fmha6kernel13FmhaKernelTmaINS1_10collective15FmhaMainloopTmaINS_6half_tEfN4cute5tupleIJNS7_1CILi64EEESA_NS9_ILi16EEEEEENS4_14ResidualFusionEJEEENS4_15FmhaFwdEpilogueIS6_fNS8_IJSA_SB_SA_EEEEEJEEEEEvNT_6ParamsE,"",@"SHT_CUDA_INFO"
	.sectionflags	@""
	.align	4


	//----- nvinfo : EIATTR_CUDA_API_VERSION
	.align		4
        /*0000*/ 	.byte	0x04, 0x37
        /*0002*/ 	.short	(.L_23 - .L_22)
.L_22:
        /*0004*/ 	.word	0x00000082


	//----- nvinfo : EIATTR_KPARAM_INFO
	.align		4
.L_23:
        /*0008*/ 	.byte	0x04, 0x17
        /*000a*/ 	.short	(.L_25 - .L_24)
.L_24:
        /*000c*/ 	.word	0x00000000
        /*0010*/ 	.short	0x0000
        /*0012*/ 	.short	0x0070
        /*0014*/ 	.byte	0x00, 0xf0, 0x01, 0x20


	//----- nvinfo : EIATTR_SPARSE_MMA_MASK
	.align		4
.L_25:
        /*0018*/ 	.byte	0x03, 0x50
        /*001a*/ 	.short	0x0000


	//----- nvinfo : EIATTR_MAXREG_COUNT
	.align		4
        /*001c*/ 	.byte	0x03, 0x1b
        /*001e*/ 	.short	0x00ff


	//----- nvinfo : EIATTR_NUM_BARRIERS
	.align		4
        /*0020*/ 	.byte	0x02, 0x4c
        /*0022*/ 	.byte	0x02
	.zero		1


	//----- nvinfo : EIATTR_EXTERNS
	.align		4
        /*0024*/ 	.byte	0x04, 0x0f
        /*0026*/ 	.short	(.L_27 - .L_26)


	//   ....[0]....
	.align		4
.L_26:
        /*0028*/ 	.word	index@(__assertfail)


	//----- nvinfo : EIATTR_MERCURY_ISA_VERSION
	.align		4
.L_27:
        /*002c*/ 	.byte	0x03, 0x5f
        /*002e*/ 	.short	0x0101


	//----- nvinfo : EIATTR_COOP_GROUP_MASK_REGIDS
	.align		4
        /*0030*/ 	.byte	0x04, 0x29
        /*0032*/ 	.short	(.L_29 - .L_28)


	//   ....[0]....
.L_28:
        /*0034*/ 	.word	0xffffffff


	//   ....[1]....
        /*0038*/ 	.word	0xffffffff


	//   ....[2]....
        /*003c*/ 	.word	0xffffffff


	//   ....[3]....
        /*0040*/ 	.word	0xffffffff


	//   ....[4]....
        /*0044*/ 	.word	0xffffffff


	//   ....[5]....
        /*0048*/ 	.word	0xffffffff


	//   ....[6]....
        /*004c*/ 	.word	0xffffffff


	//   ....[7]....
        /*0050*/ 	.word	0xffffffff


	//   ....[8]....
        /*0054*/ 	.word	0xffffffff


	//   ....[9]....
        /*0058*/ 	.word	0xffffffff


	//   ....[10]....
        /*005c*/ 	.word	0xffffffff


	//   ....[11]....
        /*0060*/ 	.word	0xffffffff


	//   ....[12]....
        /*0064*/ 	.word	0xffffffff


	//   ....[13]....
        /*0068*/ 	.word	0xffffffff


	//   ....[14]....
        /*006c*/ 	.word	0xffffffff


	//   ....[15]....
        /*0070*/ 	.word	0xffffffff


	//   ....[16]....
        /*0074*/ 	.word	0xffffffff


	//   ....[17]....
        /*0078*/ 	.word	0xffffffff


	//   ....[18]....
        /*007c*/ 	.word	0xffffffff


	//   ....[19]....
        /*0080*/ 	.word	0xffffffff


	//   ....[20]....
        /*0084*/ 	.word	0xffffffff


	//----- nvinfo : EIATTR_COOP_GROUP_INSTR_OFFSETS
	.align		4
.L_29:
        /*0088*/ 	.byte	0x04, 0x28
        /*008a*/ 	.short	(.L_31 - .L_30)


	//   ....[0]....
.L_30:
        /*008c*/ 	.word	0x00000050


	//   ....[1]....
        /*0090*/ 	.word	0x00000140


	//   ....[2]....
        /*0094*/ 	.word	0x00000270


	//   ....[3]....
        /*0098*/ 	.word	0x00000410


	//   ....[4]....
        /*009c*/ 	.word	0x00000550


	//   ....[5]....
        /*00a0*/ 	.word	0x000017d0


	//   ....[6]....
        /*00a4*/ 	.word	0x000018b0


	//   ....[7]....
        /*00a8*/ 	.word	0x00001930


	//   ....[8]....
        /*00ac*/ 	.word	0x00001a50


	//   ....[9]....
        /*00b0*/ 	.word	0x00002ed0


	//   ....[10]....
        /*00b4*/ 	.word	0x00002ef0


	//   ....[11]....
        /*00b8*/ 	.word	0x00002f10


	//   ....[12]....
        /*00bc*/ 	.word	0x00002f50


	//   ....[13]....
        /*00c0*/ 	.word	0x00004d30


	//   ....[14]....
        /*00c4*/ 	.word	0x00004d70


	//   ....[15]....
        /*00c8*/ 	.word	0x00004da0


	//   ....[16]....
        /*00cc*/ 	.word	0x00004dc0


	//   ....[17]....
        /*00d0*/ 	.word	0x00006270


	//   ....[18]....
        /*00d4*/ 	.word	0x000062b0


	//   ....[19]....
        /*00d8*/ 	.word	0x000062f0


	//   ....[20]....
        /*00dc*/ 	.word	0x00006300


	//----- nvinfo : EIATTR_SYSCALL_OFFSETS
	.align		4
.L_31:
        /*00e0*/ 	.byte	0x04, 0x46
        /*00e2*/ 	.short	(.L_33 - .L_32)


	//   ....[0]....
.L_32:
        /*00e4*/ 	.word	0x00006ad0


	//   ....[1]....
        /*00e8*/ 	.word	0x00006bf0


	//----- nvinfo : EIATTR_MBARRIER_INSTR_OFFSETS
	.align		4
.L_33:
        /*00ec*/ 	.byte	0x04, 0x39
        /*00ee*/ 	.short	(.L_35 - .L_34)


	//   ....[0]....
.L_34:
        /*00f0*/ 	.word	0x00000240
        /*00f4*/ 	.word	0x000000ff
        /*00f8*/ 	.word	0x00002840
        /*00fc*/ 	.short	0x0100
        /*00fe*/ 	.byte	0x08
	.zero		1


	//   ....[1]....
        /*0100*/ 	.word	0x00000250
        /*0104*/ 	.word	0x000000ff
        /*0108*/ 	.word	0x00002848
        /*010c*/ 	.short	0x0100
        /*010e*/ 	.byte	0x08
	.zero		1


	//   ....[2]....
        /*0110*/ 	.word	0x00000380
        /*0114*/ 	.word	0x000000ff
        /*0118*/ 	.word	0x00002800
        /*011c*/ 	.short	0x0100
        /*011e*/ 	.byte	0x08
	.zero		1


	//   ....[3]....
        /*0120*/ 	.word	0x00000390
        /*0124*/ 	.word	0x000000ff
        /*0128*/ 	.word	0x00002820
        /*012c*/ 	.short	0x0100
        /*012e*/ 	.byte	0x08
	.zero		1


	//   ....[4]....
        /*0130*/ 	.word	0x000003a0
        /*0134*/ 	.word	0x000000ff
        /*0138*/ 	.word	0x00002808
        /*013c*/ 	.short	0x0100
        /*013e*/ 	.byte	0x08
	.zero		1


	//   ....[5]....
        /*0140*/ 	.word	0x000003b0
        /*0144*/ 	.word	0x000000ff
        /*0148*/ 	.word	0x00002828
        /*014c*/ 	.short	0x0100
        /*014e*/ 	.byte	0x08
	.zero		1


	//   ....[6]....
        /*0150*/ 	.word	0x000003c0
        /*0154*/ 	.word	0x000000ff
        /*0158*/ 	.word	0x00002810
        /*015c*/ 	.short	0x0100
        /*015e*/ 	.byte	0x08
	.zero		1


	//   ....[7]....
        /*0160*/ 	.word	0x000003d0
        /*0164*/ 	.word	0x000000ff
        /*0168*/ 	.word	0x00002830
        /*016c*/ 	.short	0x0100
        /*016e*/ 	.byte	0x08
	.zero		1


	//   ....[8]....
        /*0170*/ 	.word	0x000003e0
        /*0174*/ 	.word	0x000000ff
        /*0178*/ 	.word	0x00002818
        /*017c*/ 	.short	0x0100
        /*017e*/ 	.byte	0x08
	.zero		1


	//   ....[9]....
        /*0180*/ 	.word	0x000003f0
        /*0184*/ 	.word	0x000000ff
        /*0188*/ 	.word	0x00002838
        /*018c*/ 	.short	0x0100
        /*018e*/ 	.byte	0x08
	.zero		1


	//   ....[10]....
        /*0190*/ 	.word	0x00000520
        /*0194*/ 	.word	0x000000ff
        /*0198*/ 	.word	0x00002850
        /*019c*/ 	.short	0x0100
        /*019e*/ 	.byte	0x08
	.zero		1


	//   ....[11]....
        /*01a0*/ 	.word	0x00000530
        /*01a4*/ 	.word	0x000000ff
        /*01a8*/ 	.word	0x00002858
        /*01ac*/ 	.short	0x0100
        /*01ae*/ 	.byte	0x08
	.zero		1


	//   ....[12]....
        /*01b0*/ 	.word	0x00000690
        /*01b4*/ 	.word	0x00000003
        /*01b8*/ 	.word	0x00002848
        /*01bc*/ 	.short	0x010a
        /*01be*/ 	.byte	0x3f
	.zero		1


	//   ....[13]....
        /*01c0*/ 	.word	0x00000960
        /*01c4*/ 	.word	0x00000002
        /*01c8*/ 	.word	0x00002820
        /*01cc*/ 	.short	0x010a
        /*01ce*/ 	.byte	0x3f
	.zero		1


	//   ....[14]....
        /*01d0*/ 	.word	0x00000b10
        /*01d4*/ 	.word	0x00000002
        /*01d8*/ 	.word	0x00002820
        /*01dc*/ 	.short	0x010a
        /*01de*/ 	.byte	0x3f
	.zero		1


	//   ....[15]....
        /*01e0*/ 	.word	0x00000d30
        /*01e4*/ 	.word	0x00000003
        /*01e8*/ 	.word	0x00002820
        /*01ec*/ 	.short	0x010a
        /*01ee*/ 	.byte	0x3f
	.zero		1


	//   ....[16]....
        /*01f0*/ 	.word	0x00000f40
        /*01f4*/ 	.word	0x00000003
        /*01f8*/ 	.word	0x00002820
        /*01fc*/ 	.short	0x010a
        /*01fe*/ 	.byte	0x3f
	.zero		1


	//   ....[17]....
        /*0200*/ 	.word	0x00001170
        /*0204*/ 	.word	0x00000002
        /*0208*/ 	.word	0x00002840
        /*020c*/ 	.short	0x010a
        /*020e*/ 	.byte	0x3f
	.zero		1


	//   ....[18]....
        /*0210*/ 	.word	0x00001190
        /*0214*/ 	.word	0x00000002
        /*0218*/ 	.word	0x00002800
        /*021c*/ 	.short	0x010a
        /*021e*/ 	.byte	0x3f
	.zero		1


	//   ....[19]....
        /*0220*/ 	.word	0x00001e30
        /*0224*/ 	.word	0x00000002
        /*0228*/ 	.word	0x00002808
        /*022c*/ 	.short	0x010a
        /*022e*/ 	.byte	0x3f
	.zero		1


	//   ....[20]....
        /*0230*/ 	.word	0x000028b0
        /*0234*/ 	.word	0x00000014
        /*0238*/ 	.word	0x00000000
        /*023c*/ 	.short	0x0101
        /*023e*/ 	.byte	0x3f
	.zero		1


	//   ....[21]....
        /*0240*/ 	.word	0x00002970
        /*0244*/ 	.word	0x00000013
        /*0248*/ 	.word	0x00002800
        /*024c*/ 	.short	0x010a
        /*024e*/ 	.byte	0x3f
	.zero		1


	//   ....[22]....
        /*0250*/ 	.word	0x00002a90
        /*0254*/ 	.word	0x00000012
        /*0258*/ 	.word	0x00002820
        /*025c*/ 	.short	0x010a
        /*025e*/ 	.byte	0x3f
	.zero		1


	//   ....[23]....
        /*0260*/ 	.word	0x00002ea0
        /*0264*/ 	.word	0x00000044
        /*0268*/ 	.word	0x00000000
        /*026c*/ 	.short	0x0101
        /*026e*/ 	.byte	0x3f
	.zero		1


	//   ....[24]....
        /*0270*/ 	.word	0x00002f60
        /*0274*/ 	.word	0x00000016
        /*0278*/ 	.word	0x00002800
        /*027c*/ 	.short	0x010a
        /*027e*/ 	.byte	0x3f
	.zero		1


	//   ....[25]....
        /*0280*/ 	.word	0x00004080
        /*0284*/ 	.word	0x00000011
        /*0288*/ 	.word	0x00000000
        /*028c*/ 	.short	0x0101
        /*028e*/ 	.byte	0x3f
	.zero		1


	//   ....[26]....
        /*0290*/ 	.word	0x00004100
        /*0294*/ 	.word	0x00000011
        /*0298*/ 	.word	0x00002820
        /*029c*/ 	.short	0x010a
        /*029e*/ 	.byte	0x3f
	.zero		1


	//   ....[27]....
        /*02a0*/ 	.word	0x000043d0
        /*02a4*/ 	.word	0x00000013
        /*02a8*/ 	.word	0x00002800
        /*02ac*/ 	.short	0x010a
        /*02ae*/ 	.byte	0x3f
	.zero		1


	//   ....[28]....
        /*02b0*/ 	.word	0x000044e0
        /*02b4*/ 	.word	0x00000012
        /*02b8*/ 	.word	0x00002820
        /*02bc*/ 	.short	0x010a
        /*02be*/ 	.byte	0x3f
	.zero		1


	//   ....[29]....
        /*02c0*/ 	.word	0x00004d60
        /*02c4*/ 	.word	0x00000045
        /*02c8*/ 	.word	0x00000000
        /*02cc*/ 	.short	0x0101
        /*02ce*/ 	.byte	0x3f
	.zero		1


	//   ....[30]....
        /*02d0*/ 	.word	0x00004e50
        /*02d4*/ 	.word	0x00000016
        /*02d8*/ 	.word	0x00002800
        /*02dc*/ 	.short	0x010a
        /*02de*/ 	.byte	0x3f
	.zero		1


	//   ....[31]....
        /*02e0*/ 	.word	0x00005ef0
        /*02e4*/ 	.word	0x00000006
        /*02e8*/ 	.word	0x00000000
        /*02ec*/ 	.short	0x0101
        /*02ee*/ 	.byte	0x3f
	.zero		1


	//   ....[32]....
        /*02f0*/ 	.word	0x00005f70
        /*02f4*/ 	.word	0x00000006
        /*02f8*/ 	.word	0x00002820
        /*02fc*/ 	.short	0x010a
        /*02fe*/ 	.byte	0x3f
	.zero		1


	//   ....[33]....
        /*0300*/ 	.word	0x00006f90
        /*0304*/ 	.word	0x00000003
        /*0308*/ 	.word	0x00002848
        /*030c*/ 	.short	0x010a
        /*030e*/ 	.byte	0x3f
	.zero		1


	//   ....[34]....
        /*0310*/ 	.word	0x00006fe0
        /*0314*/ 	.word	0x00000002
        /*0318*/ 	.word	0x00002820
        /*031c*/ 	.short	0x010a
        /*031e*/ 	.byte	0x3f
	.zero		1


	//   ....[35]....
        /*0320*/ 	.word	0x00007030
        /*0324*/ 	.word	0x00000002
        /*0328*/ 	.word	0x00002820
        /*032c*/ 	.short	0x010a
        /*032e*/ 	.byte	0x3f
	.zero		1


	//   ....[36]....
        /*0330*/ 	.word	0x00007080
        /*0334*/ 	.word	0x00000003
        /*0338*/ 	.word	0x00002820
        /*033c*/ 	.short	0x010a
        /*033e*/ 	.byte	0x3f
	.zero		1


	//   ....[37]....
        /*0340*/ 	.word	0x000070d0
        /*0344*/ 	.word	0x00000003
        /*0348*/ 	.word	0x00002820
        /*034c*/ 	.short	0x010a
        /*034e*/ 	.byte	0x3f
	.zero		1


	//   ....[38]....
        /*0350*/ 	.word	0x00007120
        /*0354*/ 	.word	0x00000002
        /*0358*/ 	.word	0x00002840
        /*035c*/ 	.short	0x010a
        /*035e*/ 	.byte	0x3f
	.zero		1


	//   ....[39]....
        /*0360*/ 	.word	0x00007170
        /*0364*/ 	.word	0x00000002
        /*0368*/ 	.word	0x00002800
        /*036c*/ 	.short	0x010a
        /*036e*/ 	.byte	0x3f
	.zero		1


	//   ....[40]....
        /*0370*/ 	.word	0x000071c0
        /*0374*/ 	.word	0x00000002
        /*0378*/ 	.word	0x00002808
        /*037c*/ 	.short	0x010a
        /*037e*/ 	.byte	0x3f
	.zero		1


	//   ....[41]....
        /*0380*/ 	.word	0x00007210
        /*0384*/ 	.word	0x00000013
        /*0388*/ 	.word	0x00002800
        /*038c*/ 	.short	0x010a
        /*038e*/ 	.byte	0x3f
	.zero		1


	//   ....[42]....
        /*0390*/ 	.word	0x00007260
        /*0394*/ 	.word	0x00000012
        /*0398*/ 	.word	0x00002820
        /*039c*/ 	.short	0x010a
        /*039e*/ 	.byte	0x3f
	.zero		1


	//   ....[43]....
        /*03a0*/ 	.word	0x000072b0
        /*03a4*/ 	.word	0x00000016
        /*03a8*/ 	.word	0x00002800
        /*03ac*/ 	.short	0x010a
        /*03ae*/ 	.byte	0x3f
	.zero		1


	//   ....[44]....
        /*03b0*/ 	.word	0x00007300
        /*03b4*/ 	.word	0x00000011
        /*03b8*/ 	.word	0x00002820
        /*03bc*/ 	.short	0x010a
        /*03be*/ 	.byte	0x3f
	.zero		1


	//   ....[45]....
        /*03c0*/ 	.word	0x00007350
        /*03c4*/ 	.word	0x00000013
        /*03c8*/ 	.word	0x00002800
        /*03cc*/ 	.short	0x010a
        /*03ce*/ 	.byte	0x3f
	.zero		1


	//   ....[46]....
        /*03d0*/ 	.word	0x000073a0
        /*03d4*/ 	.word	0x00000012
        /*03d8*/ 	.word	0x00002820
        /*03dc*/ 	.short	0x010a
        /*03de*/ 	.byte	0x3f
	.zero		1


	//   ....[47]....
        /*03e0*/ 	.word	0x000073f0
        /*03e4*/ 	.word	0x00000016
        /*03e8*/ 	.word	0x00002800
        /*03ec*/ 	.short	0x010a
        /*03ee*/ 	.byte	0x3f
	.zero		1


	//   ....[48]....
        /*03f0*/ 	.word	0x00007440
        /*03f4*/ 	.word	0x00000006
        /*03f8*/ 	.word	0x00002820
        /*03fc*/ 	.short	0x010a
        /*03fe*/ 	.byte	0x3f
	.zero		1


	//----- nvinfo : EIATTR_NUM_MBARRIERS
	.align		4
.L_35:
        /*0400*/ 	.byte	0x03, 0x38
        /*0402*/ 	.short	0x000c


	//----- nvinfo : EIATTR_EXIT_INSTR_OFFSETS
	.align		4
        /*0404*/ 	.byte	0x04, 0x1c
        /*0406*/ 	.short	(.L_37 - .L_36)


	//   ....[0]....
.L_36:
        /*0408*/ 	.word	0x00006f80


	//----- nvinfo : EIATTR_MAX_THREADS
	.align		4
.L_37:
        /*040c*/ 	.byte	0x04, 0x05
        /*040e*/ 	.short	(.L_39 - .L_38)
.L_38:
        /*0410*/ 	.word	0x00000080
        /*0414*/ 	.word	0x00000001
        /*0418*/ 	.word	0x00000001


	//----- nvinfo : EIATTR_CRS_STACK_SIZE
	.align		4
.L_39:
        /*041c*/ 	.byte	0x04, 0x1e
        /*041e*/ 	.short	(.L_41 - .L_40)
.L_40:
        /*0420*/ 	.word	0x00000000


	//----- nvinfo : EIATTR_CBANK_PARAM_SIZE
	.align		4
.L_41:
        /*0424*/ 	.byte	0x03, 0x19
        /*0426*/ 	.short	0x0870


	//----- nvinfo : EIATTR_PARAM_CBANK
	.align		4
        /*0428*/ 	.byte	0x04, 0x0a
        /*042a*/ 	.short	(.L_43 - .L_42)
	.align		4
.L_42:
        /*042c*/ 	.word	index@(.nv.constant0._ZN7cutlass13device_kernelINS_4fmha6kernel13FmhaKernelTmaINS1_10collective15FmhaMainloopTmaINS_6half_tEfN4cute5tupleIJNS7_1CILi64EEESA_NS9_ILi16EEEEEENS4_14ResidualFusionEJEEENS4_15FmhaFwdEpilogueIS6_fNS8_IJSA_SB_SA_EEEEEJEEEEEvNT_6ParamsE)
        /*0430*/ 	.short	0x0210
        /*0432*/ 	.short	0x0870


	//----- nvinfo : EIATTR_SW_WAR
	.align		4
.L_43:
        /*0434*/ 	.byte	0x04, 0x36
        /*0436*/ 	.short	(.L_45 - .L_44)
.L_44:
        /*0438*/ 	.word	0x00000008
.L_45:


//--------------------- .nv.callgraph             --------------------------
	.section	.nv.callgraph,"",@"SHT_CUDA_CALLGRAPH"
	.align	4
	.sectionentsize	8
	.align		4
        /*0000*/ 	.word	0x00000000
	.align		4
        /*0004*/ 	.word	0xffffffff
	.align		4
        /*0008*/ 	.word	index@(_ZN7cutlass13device_kernelINS_4fmha6kernel13FmhaKernelTmaINS1_10collective15FmhaMainloopTmaINS_6half_tEfN4cute5tupleIJNS7_1CILi64EEESA_NS9_ILi16EEEEEENS4_14ResidualFusionEJEEENS4_15FmhaFwdEpilogueIS6_fNS8_IJSA_SB_SA_EEEEEJEEEEEvNT_6ParamsE)
	.align		4
        /*000c*/ 	.word	index@(__assertfail)
	.align		4
        /*0010*/ 	.word	0x00000000
	.align		4
        /*0014*/ 	.word	0xfffffffe
	.align		4
        /*0018*/ 	.word	0x00000000
	.align		4
        /*001c*/ 	.word	0xfffffffd
	.align		4
        /*0020*/ 	.word	0x00000000
	.align		4
        /*0024*/ 	.word	0xfffffffc


//--------------------- .nv.constant4             --------------------------
	.section	.nv.constant4,"a",@progbits
	.align	8
	.align		8
.nv.constant4:
        /*0000*/ 	.dword	__assertfail
	.align		8
        /*0008*/ 	.dword	__unnamed_1
	.align		8
        /*0010*/ 	.dword	_ZN39_INTERNAL_702b318c_4_k_cu_77a24632_30144cuda3std3__45__cpo5beginE
	.align		8
        /*0018*/ 	.dword	_ZN39_INTERNAL_702b318c_4_k_cu_77a24632_30144cuda3std3__45__cpo3endE
	.align		8
        /*0020*/ 	.dword	_ZN39_INTERNAL_702b318c_4_k_cu_77a24632_30144cuda3std3__45__cpo6cbeginE
	.align		8
        /*0028*/ 	.dword	_ZN39_INTERNAL_702b318c_4_k_cu_77a24632_30144cuda3std3__45__cpo4cendE
	.align		8
        /*0030*/ 	.dword	_ZN39_INTERNAL_702b318c_4_k_cu_77a24632_30144cuda3std3__441_GLOBAL__N__702b318c_4_k_cu_77a24632_30146ignoreE
	.align		8
        /*0038*/ 	.dword	_ZN39_INTERNAL_702b318c_4_k_cu_77a24632_30144cuda3std3__419piecewise_constructE
	.align		8
        /*0040*/ 	.dword	_ZN39_INTERNAL_702b318c_4_k_cu_77a24632_30144cuda3std3__48in_placeE
	.align		8
        /*0048*/ 	.dword	_ZN39_INTERNAL_702b318c_4_k_cu_77a24632_30144cuda3std6ranges3__45__cpo4swapE
	.align		8
        /*0050*/ 	.dword	_ZN39_INTERNAL_702b318c_4_k_cu_77a24632_30144cuda3std6ranges3__45__cpo9iter_moveE
	.align		8
        /*0058*/ 	.dword	_ZN39_INTERNAL_702b318c_4_k_cu_77a24632_30144cute7productE
	.align		8
        /*0060*/ 	.dword	_ZN39_INTERNAL_702b318c_4_k_cu_77a24632_30144cute1_E
	.align		8
        /*0068*/ 	.dword	$str$23
	.align		8
        /*0070*/ 	.dword	$str$24


//--------------------- .text._ZN7cutlass13device_kernelINS_4fmha6kernel13FmhaKernelTmaINS1_10collective15FmhaMainloopTmaINS_6half_tEfN4cute5tupleIJNS7_1CILi64EEESA_NS9_ILi16EEEEEENS4_14ResidualFusionEJEEENS4_15FmhaFwdEpilogueIS6_fNS8_IJSA_SB_SA_EEEEEJEEEEEvNT_6ParamsE --------------------------
	.section	.text._ZN7cutlass13device_kernelINS_4fmha6kernel13FmhaKernelTmaINS1_10collective15FmhaMainloopTmaINS_6half_tEfN4cute5tupleIJNS7_1CILi64EEESA_NS9_ILi16EEEEEENS4_14ResidualFusionEJEEENS4_15FmhaFwdEpilogueIS6_fNS8_IJSA_SB_SA_EEEEEJEEEEEvNT_6ParamsE,"ax",@progbits
	.align	128
.text._ZN7cutlass13device_kernelINS_4fmha6kernel13FmhaKernelTmaINS1_10collective15FmhaMainloopTmaINS_6half_tEfN4cute5tupleIJNS7_1CILi64EEESA_NS9_ILi16EEEEEENS4_14ResidualFusionEJEEENS4_15FmhaFwdEpilogueIS6_fNS8_IJSA_SB_SA_EEEEEJEEEEEvNT_6ParamsE:
        .type           _ZN7cutlass13device_kernelINS_4fmha6kernel13FmhaKernelTmaINS1_10collective15FmhaMainloopTmaINS_6half_tEfN4cute5tupleIJNS7_1CILi64EEESA_NS9_ILi16EEEEEENS4_14ResidualFusionEJEEENS4_15FmhaFwdEpilogueIS6_fNS8_IJSA_SB_SA_EEEEEJEEEEEvNT_6ParamsE,@function
        .size           _ZN7cutlass13device_kernelINS_4fmha6kernel13FmhaKernelTmaINS1_10collective15FmhaMainloopTmaINS_6half_tEfN4cute5tupleIJNS7_1CILi64EEESA_NS9_ILi16EEEEEENS4_14ResidualFusionEJEEENS4_15FmhaFwdEpilogueIS6_fNS8_IJSA_SB_SA_EEEEEJEEEEEvNT_6ParamsE,(.L_x_91 - _ZN7cutlass13device_kernelINS_4fmha6kernel13FmhaKernelTmaINS1_10collective15FmhaMainloopTmaINS_6half_tEfN4cute5tupleIJNS7_1CILi64EEESA_NS9_ILi16EEEEEENS4_14ResidualFusionEJEEENS4_15FmhaFwdEpilogueIS6_fNS8_IJSA_SB_SA_EEEEEJEEEEEvNT_6ParamsE)
        .other          _ZN7cutlass13device_kernelINS_4fmha6kernel13FmhaKernelTmaINS1_10collective15FmhaMainloopTmaINS_6half_tEfN4cute5tupleIJNS7_1CILi64EEESA_NS9_ILi16EEEEEENS4_14ResidualFusionEJEEENS4_15FmhaFwdEpilogueIS6_fNS8_IJSA_SB_SA_EEEEEJEEEEEvNT_6ParamsE,@"STO_CUDA_ENTRY STV_DEFAULT"
_ZN7cutlass13device_kernelINS_4fmha6kernel13FmhaKernelTmaINS1_10collective15FmhaMainloopTmaINS_6half_tEfN4cute5tupleIJNS7_1CILi64EEESA_NS9_ILi16EEEEEENS4_14ResidualFusionEJEEENS4_15FmhaFwdEpilogueIS6_fNS8_IJSA_SB_SA_EEEEEJEEEEEvNT_6ParamsE:
[----:B------:R-:W1:Y:S01]  /*0000*/  LDC R1, c[0x0][0x28] ;  /* 0x00000a00ff017b82 */ /* 0x000e620000000800 */
[----:B------:R-:W2:Y:S01]  /*0010*/  S2R R16, SR_TID.X ;  /* 0x0000000000107919 */ /* 0x000ea20000002100 */
[----:B------:R-:W-:Y:S01]  /*0020*/  ELECT P0, URZ, PT ;  /* 0x00000000003f782f */ /* 0x000fe20003800000 */
[----:B------:R-:W-:Y:S01]  /*0030*/  BSSY B0, `(.L_x_0) ;  /* 0x0000010000007945 */ /* 0x000fe20003800000 */
[----:B--2---:R-:W-:-:S05]  /*0040*/  SHF.R.U32.HI R9, RZ, 0x5, R16 ;  /* 0x00000005ff097819 */ /* 0x004fca0000011610 */
[----:B------:R-:W2:Y:S02]  /*0050*/  SHFL.IDX PT, R0, R9, RZ, 0x1f ;  /* 0x00001fff09007589 */ /* 0x000ea400000e0000 */
[----:B--2---:R-:W-:-:S13]  /*0060*/  ISETP.NE.OR P0, PT, R0, RZ, !P0 ;  /* 0x000000ff0000720c */ /* 0x004fda0004705670 */
[----:B-1----:R-:W-:Y:S05]  /*0070*/  @P0 BRA `(.L_x_1) ;  /* 0x00000000002c0947 */ /* 0x002fea0003800000 */
[----:B------:R-:W-:Y:S02]  /*0080*/  ULDC.64 UR4, c[0x0][0x198] ;  /* 0x0000660000047ab9 */ /* 0x000fe40000000a00 */
[----:B------:R-:W-:Y:S02]  /*0090*/  UIADD3 UR6, UP0, UR4, 0xf0, URZ ;  /* 0x000000f004067890 */ /* 0x000fe4000ff1e03f */
[----:B------:R-:W-:Y:S02]  /*00a0*/  UIADD3 UR8, UP1, UR4, 0x1f0, URZ ;  /* 0x000001f004087890 */ /* 0x000fe4000ff3e03f */
[----:B------:R-:W-:Y:S02]  /*00b0*/  UIADD3 UR4, UP2, UR4, 0x2f0, URZ ;  /* 0x000002f004047890 */ /* 0x000fe4000ff5e03f */
[----:B------:R-:W-:Y:S02]  /*00c0*/  UIADD3.X UR7, URZ, UR5, URZ, UP0, !UPT ;  /* 0x000000053f077290 */ /* 0x000fe400087fe43f */
[----:B------:R-:W-:-:S02]  /*00d0*/  UIADD3.X UR9, URZ, UR5, URZ, UP1, !UPT ;  /* 0x000000053f097290 */ /* 0x000fc40008ffe43f */
[----:B------:R-:W-:-:S05]  /*00e0*/  UIADD3.X UR5, URZ, UR5, URZ, UP2, !UPT ;  /* 0x000000053f057290 */ /* 0x000fca00097fe43f */
[----:B------:R1:W-:Y:S02]  /*00f0*/  UTMACCTL.PF [UR6] ;  /* 0x00000000060079b9 */ /* 0x0003e40008040000 */
[----:B------:R1:W-:Y:S02]  /*0100*/  UTMACCTL.PF [UR8] ;  /* 0x00000000080079b9 */ /* 0x0003e40008040000 */
[----:B------:R1:W-:Y:S02]  /*0110*/  UTMACCTL.PF [UR4] ;  /* 0x00000000040079b9 */ /* 0x0003e40008040000 */
[----:B-1----:R-:W-:Y:S01]  /*0120*/  NOP ;  /* 0x0000000000007918 */ /* 0x002fe20000000000 */
.L_x_1:
[----:B------:R-:W-:Y:S05]  /*0130*/  BSYNC B0 ;  /* 0x0000000000007941 */ /* 0x000fea0003800000 */
.L_x_0:
[----:B------:R-:W1:Y:S02]  /*0140*/  SHFL.IDX PT, R0, R9, RZ, 0x1f ;  /* 0x00001fff09007589 */ /* 0x000e6400000e0000 */
[----:B-1----:R-:W-:-:S13]  /*0150*/  ISETP.NE.AND P0, PT, R0, RZ, PT ;  /* 0x000000ff0000720c */ /* 0x002fda0003f05270 */
[----:B------:R-:W-:Y:S05]  /*0160*/  @P0 BRA `(.L_x_2) ;  /* 0x0000000000400947 */ /* 0x000fea0003800000 */
[----:B------:R-:W1:Y:S01]  /*0170*/  S2UR UR8, SR_CgaCtaId ;  /* 0x00000000000879c3 */ /* 0x000e620000008800 */
[----:B------:R-:W-:Y:S01]  /*0180*/  UMOV UR4, 0x400 ;  /* 0x0000040000047882 */ /* 0x000fe20000000000 */
[----:B------:R-:W-:Y:S01]  /*0190*/  UMOV UR5, 0x1 ;  /* 0x0000000100057882 */ /* 0x000fe20000000000 */
[----:B------:R-:W-:Y:S01]  /*01a0*/  UMOV UR6, 0x80 ;  /* 0x0000008000067882 */ /* 0x000fe20000000000 */
[----:B------:R-:W-:Y:S01]  /*01b0*/  ELECT P0, URZ, PT ;  /* 0x00000000003f782f */ /* 0x000fe20003800000 */
[----:B------:R-:W-:-:S04]  /*01c0*/  UIADD3 UR6, -UR6, 0x100000, URZ ;  /* 0x0010000006067890 */ /* 0x000fc8000fffe13f */
[----:B------:R-:W-:Y:S02]  /*01d0*/  USHF.L.U32 UR7, UR6, 0xb, URZ ;  /* 0x0000000b06077899 */ /* 0x000fe4000800063f */
[----:B------:R-:W-:Y:S02]  /*01e0*/  USHF.L.U32 UR6, UR6, 0x1, URZ ;  /* 0x0000000106067899 */ /* 0x000fe4000800063f */
[----:B-1----:R-:W-:Y:S02]  /*01f0*/  ULEA UR8, UR8, UR4, 0x18 ;  /* 0x0000000408087291 */ /* 0x002fe4000f8ec03f */
[----:B------:R-:W-:-:S04]  /*0200*/  UIADD3 UR4, -UR5, 0x100000, URZ ;  /* 0x0010000005047890 */ /* 0x000fc8000fffe13f */
[----:B------:R-:W-:Y:S02]  /*0210*/  USHF.L.U32 UR5, UR4, 0xb, URZ ;  /* 0x0000000b04057899 */ /* 0x000fe4000800063f */
[----:B------:R-:W-:Y:S01]  /*0220*/  USHF.L.U32 UR4, UR4, 0x1, URZ ;  /* 0x0000000104047899 */ /* 0x000fe2000800063f */
[----:B------:R-:W1:Y:S11]  /*0230*/  FENCE.VIEW.ASYNC.S ;  /* 0x00000000000073c6 */ /* 0x000e760000000000 */
[----:B-1----:R1:W2:Y:S01]  /*0240*/  SYNCS.EXCH.64 URZ, [UR8+0x2840], UR4 ;  /* 0x00284004083f75b2 */ /* 0x0022a20008000100 */
[----:B------:R1:W3:Y:S01]  /*0250*/  SYNCS.EXCH.64 URZ, [UR8+0x2848], UR6 ;  /* 0x00284806083f75b2 */ /* 0x0002e20008000100 */
[----:B------:R-:W-:Y:S01]  /*0260*/  NOP ;  /* 0x0000000000007918 */ /* 0x000fe20000000000 */
.L_x_2:
[----:B------:R-:W4:Y:S01]  /*0270*/  SHFL.IDX PT, R0, R9, RZ, 0x1f ;  /* 0x00001fff09007589 */ /* 0x000f2200000e0000 */
[----:B------:R-:W-:Y:S01]  /*0280*/  NOP ;  /* 0x0000000000007918 */ /* 0x000fe20000000000 */
[----:B----4-:R-:W-:-:S13]  /*0290*/  ISETP.NE.AND P0, PT, R0, RZ, PT ;  /* 0x000000ff0000720c */ /* 0x010fda0003f05270 */
[----:B------:R-:W-:Y:S05]  /*02a0*/  @P0 BRA `(.L_x_3) ;  /* 0x0000000000580947 */ /* 0x000fea0003800000 */
[----:B-1----:R-:W1:Y:S01]  /*02b0*/  S2UR UR5, SR_CgaCtaId ;  /* 0x00000000000579c3 */ /* 0x002e620000008800 */
[----:B------:R-:W-:Y:S01]  /*02c0*/  UMOV UR4, 0x400 ;  /* 0x0000040000047882 */ /* 0x000fe20000000000 */
[----:B------:R-:W-:Y:S01]  /*02d0*/  UMOV UR6, 0x1 ;  /* 0x0000000100067882 */ /* 0x000fe20000000000 */
[----:B------:R-:W-:Y:S01]  /*02e0*/  UMOV UR7, 0x80 ;  /* 0x0000008000077882 */ /* 0x000fe20000000000 */
[----:B------:R-:W-:Y:S01]  /*02f0*/  ELECT P0, URZ, PT ;  /* 0x00000000003f782f */ /* 0x000fe20003800000 */
[----:B-1----:R-:W-:Y:S02]  /*0300*/  ULEA UR8, UR5, UR4, 0x18 ;  /* 0x0000000405087291 */ /* 0x002fe4000f8ec03f */
[----:B------:R-:W-:-:S04]  /*0310*/  UIADD3 UR4, -UR6, 0x100000, URZ ;  /* 0x0010000006047890 */ /* 0x000fc8000fffe13f */
[----:B------:R-:W-:Y:S02]  /*0320*/  USHF.L.U32 UR5, UR4, 0xb, URZ ;  /* 0x0000000b04057899 */ /* 0x000fe4000800063f */
[----:B------:R-:W-:Y:S02]  /*0330*/  USHF.L.U32 UR4, UR4, 0x1, URZ ;  /* 0x0000000104047899 */ /* 0x000fe4000800063f */
[----:B------:R-:W-:-:S04]  /*0340*/  UIADD3 UR6, -UR7, 0x100000, URZ ;  /* 0x0010000007067890 */ /* 0x000fc8000fffe13f */
[----:B------:R-:W-:Y:S02]  /*0350*/  USHF.L.U32 UR7, UR6, 0xb, URZ ;  /* 0x0000000b06077899 */ /* 0x000fe4000800063f */
[----:B------:R-:W-:Y:S01]  /*0360*/  USHF.L.U32 UR6, UR6, 0x1, URZ ;  /* 0x0000000106067899 */ /* 0x000fe2000800063f */
[----:B------:R-:W1:Y:S03]  /*0370*/  FENCE.VIEW.ASYNC.S ;  /* 0x00000000000073c6 */ /* 0x000e660000000000 */
[----:B-1----:R4:W1:Y:S08]  /*0380*/  SYNCS.EXCH.64 URZ, [UR8+0x2800], UR4 ;  /* 0x00280004083f75b2 */ /* 0x0028700008000100 */
[----:B------:R4:W1:Y:S01]  /*0390*/  SYNCS.EXCH.64 URZ, [UR8+0x2820], UR6 ;  /* 0x00282006083f75b2 */ /* 0x0008620008000100 */
[----:B------:R4:W1:Y:S01]  /*03a0*/  SYNCS.EXCH.64 URZ, [UR8+0x2808], UR4 ;  /* 0x00280804083f75b2 */ /* 0x0008620008000100 */
[----:B------:R4:W1:Y:S01]  /*03b0*/  SYNCS.EXCH.64 URZ, [UR8+0x2828], UR6 ;  /* 0x00282806083f75b2 */ /* 0x0008620008000100 */
[----:B------:R4:W1:Y:S01]  /*03c0*/  SYNCS.EXCH.64 URZ, [UR8+0x2810], UR4 ;  /* 0x00281004083f75b2 */ /* 0x0008620008000100 */
[----:B------:R4:W1:Y:S01]  /*03d0*/  SYNCS.EXCH.64 URZ, [UR8+0x2830], UR6 ;  /* 0x00283006083f75b2 */ /* 0x0008620008000100 */
[----:B------:R4:W1:Y:S01]  /*03e0*/  SYNCS.EXCH.64 URZ, [UR8+0x2818], UR4 ;  /* 0x00281804083f75b2 */ /* 0x0008620008000100 */
[----:B------:R4:W1:Y:S02]  /*03f0*/  SYNCS.EXCH.64 URZ, [UR8+0x2838], UR6 ;  /* 0x00283806083f75b2 */ /* 0x0008640008000100 */
[----:B----4-:R-:W-:Y:S01]  /*0400*/  NOP ;  /* 0x0000000000007918 */ /* 0x010fe20000000000 */
.L_x_3:
        /* <DEDUP_REMOVED lines=18> */
[----:B------:R4:W1:Y:S02]  /*0530*/  SYNCS.EXCH.64 URZ, [UR8+0x2858], UR6 ;  /* 0x00285806083f75b2 */ /* 0x0008640008000100 */
[----:B----4-:R-:W-:Y:S01]  /*0540*/  NOP ;  /* 0x0000000000007918 */ /* 0x010fe20000000000 */
.L_x_4:
[----:B------:R-:W4:Y:S01]  /*0550*/  SHFL.IDX PT, R9, R9, RZ, 0x1f ;  /* 0x00001fff09097589 */ /* 0x000f2200000e0000 */
[----:B------:R-:W-:Y:S02]  /*0560*/  ELECT P0, URZ, PT ;  /* 0x00000000003f782f */ /* 0x000fe40003800000 */
[----:B------:R-:W-:Y:S01]  /*0570*/  SHF.R.S32.HI R3, RZ, 0x1f, R16 ;  /* 0x0000001fff037819 */ /* 0x000fe20000011410 */
[----:B------:R-:W-:Y:S01]  /*0580*/  NOP ;  /* 0x0000000000007918 */ /* 0x000fe20000000000 */
[----:B------:R-:W4:Y:S01]  /*0590*/  S2UR UR36, SR_CTAID.Y ;  /* 0x00000000002479c3 */ /* 0x000f220000002600 */
[----:B------:R-:W-:Y:S01]  /*05a0*/  BSSY B0, `(.L_x_5) ;  /* 0x0000025000007945 */ /* 0x000fe20003800000 */
[----:B------:R-:W-:Y:S01]  /*05b0*/  LEA.HI R3, R3, R16, RZ, 0x7 ;  /* 0x0000001003037211 */ /* 0x000fe200078f38ff */
[----:B------:R-:W-:-:S03]  /*05c0*/  IMAD.MOV.U32 R8, RZ, RZ, RZ ;  /* 0x000000ffff087224 */ /* 0x000fc600078e00ff */
[----:B------:R-:W-:Y:S02]  /*05d0*/  LOP3.LUT R3, R3, 0xffffff80, RZ, 0xc0, !PT ;  /* 0xffffff8003037812 */ /* 0x000fe400078ec0ff */
[----:B------:R-:W4:Y:S03]  /*05e0*/  S2UR UR37, SR_CTAID.Z ;  /* 0x00000000002579c3 */ /* 0x000f260000002700 */
[----:B------:R-:W-:-:S05]  /*05f0*/  IMAD.IADD R0, R16, 0x1, -R3 ;  /* 0x0000000110007824 */ /* 0x000fca00078e0a03 */
[----:B-123--:R-:W-:Y:S01]  /*0600*/  BAR.SYNC.DEFER_BLOCKING 0x0 ;  /* 0x0000000000007b1d */ /* 0x00efe20000010000 */
[----:B----4-:R-:W-:-:S13]  /*0610*/  ISETP.EQ.AND P1, PT, R9, RZ, P0 ;  /* 0x000000ff0900720c */ /* 0x010fda0000722270 */
[----:B------:R-:W-:Y:S05]  /*0620*/  @!P1 BRA `(.L_x_6) ;  /* 0x0000000000709947 */ /* 0x000fea0003800000 */
[----:B------:R-:W1:Y:S01]  /*0630*/  S2R R3, SR_CgaCtaId ;  /* 0x0000000000037919 */ /* 0x000e620000008800 */
[----:B------:R-:W-:Y:S01]  /*0640*/  MOV R2, 0x400 ;  /* 0x0000040000027802 */ /* 0x000fe20000000f00 */
[----:B------:R-:W-:Y:S01]  /*0650*/  IMAD.MOV.U32 R4, RZ, RZ, 0x1 ;  /* 0x00000001ff047424 */ /* 0x000fe200078e00ff */
[----:B------:R-:W-:Y:S02]  /*0660*/  ISETP.NE.AND P3, PT, R0, RZ, PT ;  /* 0x000000ff0000720c */ /* 0x000fe40003f65270 */
[----:B-1----:R-:W-:Y:S02]  /*0670*/  LEA R3, R3, R2, 0x18 ;  /* 0x0000000203037211 */ /* 0x002fe400078ec0ff */
[----:B------:R-:W-:-:S04]  /*0680*/  SHF.L.U32 R2, R4, 0x1f, RZ ;  /* 0x0000001f04027819 */ /* 0x000fc800000006ff */
[----:B------:R-:W1:Y:S02]  /*0690*/  SYNCS.PHASECHK.TRANS64.TRYWAIT P2, [R3+URZ+0x2848], R2 ;  /* 0x00284802030075a7 */ /* 0x000e64000804017f */
[----:B-1----:R-:W-:Y:S05]  /*06a0*/  @!P2 BRA `(.L_x_7) ;  /* 0x000000680038a947 */ /* 0x002fea0003800000 */
.L_x_70:
[----:B------:R-:W-:Y:S05]  /*06b0*/  @P3 BRA `(.L_x_8) ;  /* 0x0000000000143947 */ /* 0x000fea0003800000 */
[----:B------:R-:W-:Y:S01]  /*06c0*/  LOP3.LUT P2, RZ, R16, 0x1f, RZ, 0xc0, !PT ;  /* 0x0000001f10ff7812 */ /* 0x000fe2000784c0ff */
[----:B-1----:R-:W-:-:S04]  /*06d0*/  IMAD.MOV.U32 R2, RZ, RZ, 0x800 ;  /* 0x00000800ff027424 */ /* 0x002fc800078e00ff */
[----:B------:R2:W-:Y:S08]  /*06e0*/  SYNCS.ARRIVE.TRANS64 RZ, [R3+URZ+0x2840], R2 ;  /* 0x0028400203ff79a7 */ /* 0x0005f0000800003f */
[----:B------:R-:W-:Y:S05]  /*06f0*/  @!P2 BRA `(.L_x_8) ;  /* 0x000000000004a947 */ /* 0x000fea0003800000 */
[----:B------:R-:W-:Y:S01]  /*0700*/  BPT.TRAP 0x1 ;  /* 0x000000040000795c */ /* 0x000fe20000300000 */
.L_x_8:
[----:B------:R-:W3:Y:S01]  /*0710*/  S2UR UR11, SR_CTAID.X ;  /* 0x00000000000b79c3 */ /* 0x000ee20000002500 */
[----:B------:R-:W-:Y:S01]  /*0720*/  R2UR UR8, R3 ;  /* 0x00000000030872ca */ /* 0x000fe200000e0000 */
[----:B------:R-:W-:Y:S01]  /*0730*/  ULDC.64 UR4, c[0x0][0x198] ;  /* 0x0000660000047ab9 */ /* 0x000fe20000000a00 */
[----:B------:R-:W-:Y:S01]  /*0740*/  UMOV UR6, 0x0 ;  /* 0x0000000000067882 */ /* 0x000fe20000000000 */
[----:B------:R-:W-:Y:S01]  /*0750*/  UIADD3 UR4, UP0, UR4, 0xf0, URZ ;  /* 0x000000f004047890 */ /* 0x000fe2000ff1e03f */
[----:B------:R-:W-:Y:S01]  /*0760*/  UMOV UR7, 0x10000000 ;  /* 0x1000000000077882 */ /* 0x000fe20000000000 */
[----:B------:R-:W-:Y:S02]  /*0770*/  UMOV UR10, URZ ;  /* 0x0000003f000a7c82 */ /* 0x000fe40008000000 */
[----:B------:R-:W-:Y:S01]  /*0780*/  UIADD3.X UR5, URZ, UR5, URZ, UP0, !UPT ;  /* 0x000000053f057290 */ /* 0x000fe200087fe43f */
[----:B------:R-:W-:Y:S01]  /*0790*/  UMOV UR12, UR36 ;  /* 0x00000024000c7c82 */ /* 0x000fe20008000000 */
[----:B------:R-:W-:-:S04]  /*07a0*/  UMOV UR13, UR37 ;  /* 0x00000025000d7c82 */ /* 0x000fc80008000000 */
[----:B------:R-:W-:Y:S02]  /*07b0*/  UIADD3 UR9, UR8, 0x2840, URZ ;  /* 0x0000284008097890 */ /* 0x000fe4000fffe03f */
[----:B---3--:R-:W-:-:S09]  /*07c0*/  USHF.L.U32 UR11, UR11, 0x6, URZ ;  /* 0x000000060b0b7899 */ /* 0x008fd2000800063f */
[----:B------:R3:W-:Y:S02]  /*07d0*/  UTMALDG.4D [UR8], [UR4], desc[UR6] ;  /* 0x00000608040075b4 */ /* 0x0007e40008019000 */
[----:B---3--:R-:W-:Y:S01]  /*07e0*/  NOP ;  /* 0x0000000000007918 */ /* 0x008fe20000000000 */
.L_x_6:
[----:B------:R-:W-:Y:S05]  /*07f0*/  BSYNC B0 ;  /* 0x0000000000007941 */ /* 0x000fea0003800000 */
.L_x_5:
[----:B------:R-:W3:Y:S01]  /*0800*/  LDC R13, c[0x0][0x28c] ;  /* 0x0000a300ff0d7b82 */ /* 0x000ee20000000800 */
[----:B------:R-:W-:Y:S01]  /*0810*/  BSSY B0, `(.L_x_9) ;  /* 0x0000091000007945 */ /* 0x000fe20003800000 */
[----:B------:R-:W-:Y:S01]  /*0820*/  IMAD.MOV.U32 R6, RZ, RZ, 0x1 ;  /* 0x00000001ff067424 */ /* 0x000fe200078e00ff */
[----:B------:R-:W-:Y:S01]  /*0830*/  MOV R5, RZ ;  /* 0x000000ff00057202 */ /* 0x000fe20000000f00 */
[----:B------:R-:W-:Y:S02]  /*0840*/  IMAD.MOV.U32 R4, RZ, RZ, 0x1 ;  /* 0x00000001ff047424 */ /* 0x000fe400078e00ff */
[----:B---3--:R-:W-:-:S05]  /*0850*/  VIADD R14, R13, 0x3f ;  /* 0x0000003f0d0e7836 */ /* 0x008fca0000000000 */
[----:B-12---:R-:W-:-:S04]  /*0860*/  SHF.R.S32.HI R3, RZ, 0x1f, R14 ;  /* 0x0000001fff037819 */ /* 0x006fc8000001140e */
[----:B------:R-:W-:-:S04]  /*0870*/  LEA.HI R14, R3, R14, RZ, 0x6 ;  /* 0x0000000e030e7211 */ /* 0x000fc800078f30ff */
[----:B------:R-:W-:-:S05]  /*0880*/  SHF.R.S32.HI R7, RZ, 0x6, R14 ;  /* 0x00000006ff077819 */ /* 0x000fca000001140e */
[----:B------:R-:W-:Y:S01]  /*0890*/  IMAD.SHL.U32 R7, R7, 0x2, RZ ;  /* 0x0000000207077824 */ /* 0x000fe200078e00ff */
[----:B------:R-:W-:Y:S06]  /*08a0*/  @!P1 BRA `(.L_x_10) ;  /* 0x00000008001c9947 */ /* 0x000fec0003800000 */
[----:B------:R-:W-:Y:S01]  /*08b0*/  ISETP.GE.AND P1, PT, R13, 0x1, PT ;  /* 0x000000010d00780c */ /* 0x000fe20003f26270 */
[----:B------:R-:W-:Y:S01]  /*08c0*/  IMAD.MOV.U32 R8, RZ, RZ, RZ ;  /* 0x000000ffff087224 */ /* 0x000fe200078e00ff */
[----:B------:R-:W-:Y:S01]  /*08d0*/  LOP3.LUT R12, R16, 0x1f, RZ, 0xc0, !PT ;  /* 0x0000001f100c7812 */ /* 0x000fe200078ec0ff */
[----:B------:R-:W-:-:S10]  /*08e0*/  IMAD.MOV.U32 R5, RZ, RZ, RZ ;  /* 0x000000ffff057224 */ /* 0x000fd400078e00ff */
        /* <DEDUP_REMOVED lines=9> */
.L_x_71:
[----:B------:R-:W-:Y:S01]  /*0980*/  IMAD.MOV.U32 R5, RZ, RZ, 0x1 ;  /* 0x00000001ff057424 */ /* 0x000fe200078e00ff */
[----:B------:R-:W-:Y:S06]  /*0990*/  @P2 BRA `(.L_x_13) ;  /* 0x0000000000142947 */ /* 0x000fec0003800000 */
[----:B------:R-:W-:Y:S01]  /*09a0*/  ISETP.NE.AND P1, PT, R12, RZ, PT ;  /* 0x000000ff0c00720c */ /* 0x000fe20003f25270 */
[----:B-1----:R-:W-:-:S04]  /*09b0*/  IMAD.MOV.U32 R3, RZ, RZ, 0x800 ;  /* 0x00000800ff037424 */ /* 0x002fc800078e00ff */
[----:B------:R2:W-:Y:S08]  /*09c0*/  SYNCS.ARRIVE.TRANS64 RZ, [R2+URZ+0x2800], R3 ;  /* 0x0028000302ff79a7 */ /* 0x0005f0000800003f */
[----:B------:R-:W-:Y:S05]  /*09d0*/  @!P1 BRA `(.L_x_13) ;  /* 0x0000000000049947 */ /* 0x000fea0003800000 */
[----:B------:R-:W-:Y:S01]  /*09e0*/  BPT.TRAP 0x1 ;  /* 0x000000040000795c */ /* 0x000fe20000300000 */
.L_x_13:
[----:B-12---:R-:W1:Y:S01]  /*09f0*/  S2R R3, SR_CgaCtaId ;  /* 0x0000000000037919 */ /* 0x006e620000008800 */
[----:B------:R-:W-:Y:S01]  /*0a00*/  R2UR UR33, R2 ;  /* 0x00000000022172ca */ /* 0x000fe200000e0000 */
[----:B------:R-:W-:Y:S01]  /*0a10*/  ULDC.64 UR4, c[0x0][0x198] ;  /* 0x0000660000047ab9 */ /* 0x000fe20000000a00 */
[----:B------:R-:W-:Y:S01]  /*0a20*/  MOV R2, 0x400 ;  /* 0x0000040000027802 */ /* 0x000fe20000000f00 */
[----:B------:R-:W-:Y:S01]  /*0a30*/  UIADD3 UR4, UP0, UR4, 0x1f0, URZ ;  /* 0x000001f004047890 */ /* 0x000fe2000ff1e03f */
[----:B------:R-:W-:Y:S01]  /*0a40*/  ISETP.NE.AND P2, PT, R0, RZ, PT ;  /* 0x000000ff0000720c */ /* 0x000fe20003f45270 */
[----:B------:R-:W-:Y:S01]  /*0a50*/  UMOV UR6, 0x0 ;  /* 0x0000000000067882 */ /* 0x000fe20000000000 */
[----:B------:R-:W-:Y:S01]  /*0a60*/  UMOV UR7, 0x10000000 ;  /* 0x1000000000077882 */ /* 0x000fe20000000000 */
[----:B------:R-:W-:Y:S01]  /*0a70*/  UIADD3.X UR5, URZ, UR5, URZ, UP0, !UPT ;  /* 0x000000053f057290 */ /* 0x000fe200087fe43f */
[----:B------:R-:W-:Y:S01]  /*0a80*/  UMOV UR34, URZ ;  /* 0x0000003f00227c82 */ /* 0x000fe20008000000 */
[----:B------:R-:W-:-:S04]  /*0a90*/  UMOV UR35, URZ ;  /* 0x0000003f00237c82 */ /* 0x000fc80008000000 */
[----:B------:R-:W-:Y:S02]  /*0aa0*/  UIADD3 UR32, UR33, 0x800, URZ ;  /* 0x0000080021207890 */ /* 0x000fe4000fffe03f */
[----:B------:R-:W-:-:S09]  /*0ab0*/  UIADD3 UR33, UR33, 0x2800, URZ ;  /* 0x0000280021217890 */ /* 0x000fd2000fffe03f */
[----:B------:R2:W-:Y:S01]  /*0ac0*/  UTMALDG.4D [UR32], [UR4], desc[UR6] ;  /* 0x00000620040075b4 */ /* 0x0005e20008019000 */
[----:B-1----:R-:W-:Y:S01]  /*0ad0*/  LEA R4, R3, R2, 0x18 ;  /* 0x0000000203047211 */ /* 0x002fe200078ec0ff */
[----:B------:R-:W-:-:S03]  /*0ae0*/  IMAD.MOV.U32 R3, RZ, RZ, 0x1 ;  /* 0x00000001ff037424 */ /* 0x000fc600078e00ff */
[----:B------:R-:W-:Y:S02]  /*0af0*/  LEA R2, R5, R4, 0x3 ;  /* 0x0000000405027211 */ /* 0x000fe400078e18ff */
[----:B------:R-:W-:-:S04]  /*0b00*/  SHF.L.U32 R3, R3, 0x1f, RZ ;  /* 0x0000001f03037819 */ /* 0x000fc800000006ff */
[----:B------:R-:W1:Y:S02]  /*0b10*/  SYNCS.PHASECHK.TRANS64.TRYWAIT P1, [R2+URZ+0x2820], R3 ;  /* 0x00282003020075a7 */ /* 0x000e64000802017f */
[----:B-12---:R-:W-:Y:S05]  /*0b20*/  @!P1 BRA `(.L_x_14) ;  /* 0x0000006400409947 */ /* 0x006fea0003800000 */
.L_x_72:
[----:B------:R-:W-:Y:S01]  /*0b30*/  IMAD.MOV.U32 R8, RZ, RZ, 0x1 ;  /* 0x00000001ff087424 */ /* 0x000fe200078e00ff */
[----:B------:R-:W-:Y:S06]  /*0b40*/  @P2 BRA `(.L_x_15) ;  /* 0x0000000000142947 */ /* 0x000fec0003800000 */
[----:B------:R-:W-:Y:S01]  /*0b50*/  ISETP.NE.AND P1, PT, R12, RZ, PT ;  /* 0x000000ff0c00720c */ /* 0x000fe20003f25270 */
[----:B-1----:R-:W-:-:S04]  /*0b60*/  IMAD.MOV.U32 R3, RZ, RZ, 0x800 ;  /* 0x00000800ff037424 */ /* 0x002fc800078e00ff */
[----:B------:R2:W-:Y:S08]  /*0b70*/  SYNCS.ARRIVE.TRANS64 RZ, [R2+URZ+0x2800], R3 ;  /* 0x0028000302ff79a7 */ /* 0x0005f0000800003f */
[----:B------:R-:W-:Y:S05]  /*0b80*/  @!P1 BRA `(.L_x_15) ;  /* 0x0000000000049947 */ /* 0x000fea0003800000 */
[----:B------:R-:W-:Y:S01]  /*0b90*/  BPT.TRAP 0x1 ;  /* 0x000000040000795c */ /* 0x000fe20000300000 */
.L_x_15:
[C---:B------:R-:W-:Y:S01]  /*0ba0*/  IMAD R4, R5.reuse, 0x800, R4 ;  /* 0x0000080005047824 */ /* 0x040fe200078e0204 */
[----:B------:R-:W-:Y:S01]  /*0bb0*/  R2UR UR33, R2 ;  /* 0x00000000022172ca */ /* 0x000fe200000e0000 */
[----:B------:R-:W-:Y:S01]  /*0bc0*/  ULDC.64 UR4, c[0x0][0x198] ;  /* 0x0000660000047ab9 */ /* 0x000fe20000000a00 */
[----:B------:R-:W-:Y:S01]  /*0bd0*/  UMOV UR6, 0x0 ;  /* 0x0000000000067882 */ /* 0x000fe20000000000 */
[----:B------:R-:W-:Y:S01]  /*0be0*/  UIADD3 UR4, UP0, UR4, 0x2f0, URZ ;  /* 0x000002f004047890 */ /* 0x000fe2000ff1e03f */
[----:B------:R-:W-:Y:S01]  /*0bf0*/  R2UR UR32, R4 ;  /* 0x00000000042072ca */ /* 0x000fe200000e0000 */
[----:B------:R-:W-:Y:S01]  /*0c00*/  UMOV UR7, 0x10000000 ;  /* 0x1000000000077882 */ /* 0x000fe20000000000 */
[----:B------:R-:W-:Y:S01]  /*0c10*/  UMOV UR34, URZ ;  /* 0x0000003f00227c82 */ /* 0x000fe20008000000 */
[----:B------:R-:W-:Y:S01]  /*0c20*/  UIADD3.X UR5, URZ, UR5, URZ, UP0, !UPT ;  /* 0x000000053f057290 */ /* 0x000fe200087fe43f */
[----:B------:R-:W-:Y:S01]  /*0c30*/  VIADD R5, R5, 0x1 ;  /* 0x0000000105057836 */ /* 0x000fe20000000000 */
[----:B------:R-:W-:-:S04]  /*0c40*/  UMOV UR35, URZ ;  /* 0x0000003f00237c82 */ /* 0x000fc80008000000 */
[----:B------:R-:W-:-:S04]  /*0c50*/  UIADD3 UR33, UR33, 0x2800, URZ ;  /* 0x0000280021217890 */ /* 0x000fc8000fffe03f */
[----:B------:R-:W-:-:S09]  /*0c60*/  UIADD3 UR32, UR32, 0x800, URZ ;  /* 0x0000080020207890 */ /* 0x000fd2000fffe03f */
[----:B------:R3:W-:Y:S02]  /*0c70*/  UTMALDG.4D [UR32], [UR4], desc[UR6] ;  /* 0x00000620040075b4 */ /* 0x0007e40008019000 */
[----:B---3--:R-:W-:Y:S01]  /*0c80*/  NOP ;  /* 0x0000000000007918 */ /* 0x008fe20000000000 */
.L_x_11:
[----:B------:R-:W-:Y:S01]  /*0c90*/  ISETP.GE.AND P1, PT, R13, 0x41, PT ;  /* 0x000000410d00780c */ /* 0x000fe20003f26270 */
[----:B------:R-:W-:-:S12]  /*0ca0*/  IMAD.MOV.U32 R4, RZ, RZ, 0x1 ;  /* 0x00000001ff047424 */ /* 0x000fd800078e00ff */
[----:B------:R-:W-:Y:S05]  /*0cb0*/  @!P1 BRA `(.L_x_16) ;  /* 0x0000000400149947 */ /* 0x000fea0003800000 */
[----:B-12---:R-:W1:Y:S01]  /*0cc0*/  S2R R3, SR_CgaCtaId ;  /* 0x0000000000037919 */ /* 0x006e620000008800 */
[----:B------:R-:W-:Y:S01]  /*0cd0*/  MOV R2, 0x400 ;  /* 0x0000040000027802 */ /* 0x000fe20000000f00 */
[----:B------:R-:W-:Y:S01]  /*0ce0*/  IMAD.MOV.U32 R4, RZ, RZ, 0x1 ;  /* 0x00000001ff047424 */ /* 0x000fe200078e00ff */
[----:B------:R-:W-:-:S04]  /*0cf0*/  ISETP.NE.AND P2, PT, R0, RZ, PT ;  /* 0x000000ff0000720c */ /* 0x000fc80003f45270 */
[----:B------:R-:W-:Y:S02]  /*0d00*/  SHF.L.U32 R4, R4, 0x1f, RZ ;  /* 0x0000001f04047819 */ /* 0x000fe400000006ff */
[----:B-1----:R-:W-:-:S05]  /*0d10*/  LEA R2, R3, R2, 0x18 ;  /* 0x0000000203027211 */ /* 0x002fca00078ec0ff */
[----:B------:R-:W-:-:S04]  /*0d20*/  IMAD R3, R5, 0x8, R2 ;  /* 0x0000000805037824 */ /* 0x000fc800078e0202 */
[----:B------:R-:W1:Y:S02]  /*0d30*/  SYNCS.PHASECHK.TRANS64.TRYWAIT P1, [R3+URZ+0x2820], R4 ;  /* 0x00282004030075a7 */ /* 0x000e64000802017f */
[----:B-1----:R-:W-:Y:S05]  /*0d40*/  @!P1 BRA `(.L_x_17) ;  /* 0x0000006000cc9947 */ /* 0x002fea0003800000 */
.L_x_73:
[----:B------:R-:W-:Y:S05]  /*0d50*/  @P2 BRA `(.L_x_18) ;  /* 0x0000000000142947 */ /* 0x000fea0003800000 */
[----:B------:R-:W-:Y:S02]  /*0d60*/  ISETP.NE.AND P1, PT, R12, RZ, PT ;  /* 0x000000ff0c00720c */ /* 0x000fe40003f25270 */
[----:B-1----:R-:W-:-:S04]  /*0d70*/  MOV R4, 0x800 ;  /* 0x0000080000047802 */ /* 0x002fc80000000f00 */
[----:B------:R2:W-:Y:S07]  /*0d80*/  SYNCS.ARRIVE.TRANS64 RZ, [R3+URZ+0x2800], R4 ;  /* 0x0028000403ff79a7 */ /* 0x0005ee000800003f */
[----:B------:R-:W-:Y:S05]  /*0d90*/  @!P1 BRA `(.L_x_18) ;  /* 0x0000000000049947 */ /* 0x000fea0003800000 */
[----:B------:R-:W-:Y:S01]  /*0da0*/  BPT.TRAP 0x1 ;  /* 0x000000040000795c */ /* 0x000fe20000300000 */
.L_x_18:
[----:B------:R-:W3:Y:S01]  /*0db0*/  S2R R11, SR_CgaCtaId ;  /* 0x00000000000b7919 */ /* 0x000ee20000008800 */
[C---:B------:R-:W-:Y:S01]  /*0dc0*/  IMAD R2, R5.reuse, 0x800, R2 ;  /* 0x0000080005027824 */ /* 0x040fe200078e0202 */
[----:B------:R-:W-:Y:S01]  /*0dd0*/  R2UR UR35, R8 ;  /* 0x00000000082372ca */ /* 0x000fe200000e0000 */
[----:B------:R-:W-:Y:S01]  /*0de0*/  VIADD R5, R5, 0x1 ;  /* 0x0000000105057836 */ /* 0x000fe20000000000 */
[----:B------:R-:W-:Y:S01]  /*0df0*/  R2UR UR33, R3 ;  /* 0x00000000032172ca */ /* 0x000fe200000e0000 */
[----:B------:R-:W-:Y:S01]  /*0e00*/  ULDC.64 UR4, c[0x0][0x198] ;  /* 0x0000660000047ab9 */ /* 0x000fe20000000a00 */
[----:B------:R-:W-:Y:S01]  /*0e10*/  R2UR UR32, R2 ;  /* 0x00000000022072ca */ /* 0x000fe200000e0000 */
[----:B------:R-:W-:Y:S01]  /*0e20*/  UIADD3 UR4, UP0, UR4, 0x1f0, URZ ;  /* 0x000001f004047890 */ /* 0x000fe2000ff1e03f */
[----:B------:R-:W-:Y:S01]  /*0e30*/  MOV R2, 0x400 ;  /* 0x0000040000027802 */ /* 0x000fe20000000f00 */
[----:B------:R-:W-:Y:S01]  /*0e40*/  UMOV UR6, 0x0 ;  /* 0x0000000000067882 */ /* 0x000fe20000000000 */
[C---:B------:R-:W-:Y:S01]  /*0e50*/  ISETP.NE.AND P2, PT, R5.reuse, 0x4, PT ;  /* 0x000000040500780c */ /* 0x040fe20003f45270 */
[----:B------:R-:W-:Y:S01]  /*0e60*/  UIADD3.X UR5, URZ, UR5, URZ, UP0, !UPT ;  /* 0x000000053f057290 */ /* 0x000fe200087fe43f */
[C---:B------:R-:W-:Y:S01]  /*0e70*/  ISETP.NE.AND P1, PT, R5.reuse, 0x4, PT ;  /* 0x000000040500780c */ /* 0x040fe20003f25270 */
[----:B------:R-:W-:Y:S01]  /*0e80*/  UMOV UR7, 0x10000000 ;  /* 0x1000000000077882 */ /* 0x000fe20000000000 */
[----:B------:R-:W-:Y:S01]  /*0e90*/  SEL R5, R5, RZ, P2 ;  /* 0x000000ff05057207 */ /* 0x000fe20001000000 */
[----:B------:R-:W-:Y:S01]  /*0ea0*/  USHF.L.U32 UR35, UR35, 0x6, URZ ;  /* 0x0000000623237899 */ /* 0x000fe2000800063f */
[----:B-12---:R-:W-:Y:S01]  /*0eb0*/  SEL R4, RZ, 0x1, !P1 ;  /* 0x00000001ff047807 */ /* 0x006fe20004800000 */
[----:B------:R-:W-:Y:S01]  /*0ec0*/  UIADD3 UR33, UR33, 0x2800, URZ ;  /* 0x0000280021217890 */ /* 0x000fe2000fffe03f */
[----:B------:R-:W-:Y:S01]  /*0ed0*/  ISETP.NE.AND P2, PT, R0, RZ, PT ;  /* 0x000000ff0000720c */ /* 0x000fe20003f45270 */
[----:B------:R-:W-:Y:S01]  /*0ee0*/  UIADD3 UR32, UR32, 0x800, URZ ;  /* 0x0000080020207890 */ /* 0x000fe2000fffe03f */
[----:B------:R-:W-:-:S08]  /*0ef0*/  UMOV UR34, URZ ;  /* 0x0000003f00227c82 */ /* 0x000fd00008000000 */
[----:B------:R1:W-:Y:S01]  /*0f00*/  UTMALDG.4D [UR32], [UR4], desc[UR6] ;  /* 0x00000620040075b4 */ /* 0x0003e20008019000 */
[----:B---3--:R-:W-:Y:S02]  /*0f10*/  LEA R10, R11, R2, 0x18 ;  /* 0x000000020b0a7211 */ /* 0x008fe400078ec0ff */
[----:B------:R-:W-:-:S03]  /*0f20*/  SHF.L.U32 R2, R4, 0x1f, RZ ;  /* 0x0000001f04027819 */ /* 0x000fc600000006ff */
[----:B------:R-:W-:-:S04]  /*0f30*/  IMAD R3, R5, 0x8, R10 ;  /* 0x0000000805037824 */ /* 0x000fc800078e020a */
[----:B------:R-:W2:Y:S02]  /*0f40*/  SYNCS.PHASECHK.TRANS64.TRYWAIT P1, [R3+URZ+0x2820], R2 ;  /* 0x00282002030075a7 */ /* 0x000ea4000802017f */
[----:B-12---:R-:W-:Y:S05]  /*0f50*/  @!P1 BRA `(.L_x_19) ;  /* 0x00000060005c9947 */ /* 0x006fea0003800000 */
.L_x_74:
[----:B------:R-:W-:Y:S05]  /*0f60*/  @P2 BRA `(.L_x_20) ;  /* 0x0000000000142947 */ /* 0x000fea0003800000 */
[----:B------:R-:W-:Y:S01]  /*0f70*/  ISETP.NE.AND P1, PT, R12, RZ, PT ;  /* 0x000000ff0c00720c */ /* 0x000fe20003f25270 */
[----:B-1----:R-:W-:-:S04]  /*0f80*/  IMAD.MOV.U32 R2, RZ, RZ, 0x800 ;  /* 0x00000800ff027424 */ /* 0x002fc800078e00ff */
[----:B------:R2:W-:Y:S08]  /*0f90*/  SYNCS.ARRIVE.TRANS64 RZ, [R3+URZ+0x2800], R2 ;  /* 0x0028000203ff79a7 */ /* 0x0005f0000800003f */
[----:B------:R-:W-:Y:S05]  /*0fa0*/  @!P1 BRA `(.L_x_20) ;  /* 0x0000000000049947 */ /* 0x000fea0003800000 */
[----:B------:R-:W-:Y:S01]  /*0fb0*/  BPT.TRAP 0x1 ;  /* 0x000000040000795c */ /* 0x000fe20000300000 */
.L_x_20:
[----:B------:R-:W-:Y:S01]  /*0fc0*/  IMAD R10, R5, 0x800, R10 ;  /* 0x00000800050a7824 */ /* 0x000fe200078e020a */
[----:B------:R-:W-:Y:S01]  /*0fd0*/  R2UR UR35, R8 ;  /* 0x00000000082372ca */ /* 0x000fe200000e0000 */
[----:B------:R-:W-:Y:S01]  /*0fe0*/  ULDC.64 UR4, c[0x0][0x198] ;  /* 0x0000660000047ab9 */ /* 0x000fe20000000a00 */
[----:B------:R-:W-:Y:S01]  /*0ff0*/  R2UR UR33, R3 ;  /* 0x00000000032172ca */ /* 0x000fe200000e0000 */
[----:B------:R-:W-:Y:S01]  /*1000*/  UIADD3 UR4, UP0, UR4, 0x2f0, URZ ;  /* 0x000002f004047890 */ /* 0x000fe2000ff1e03f */
[----:B------:R-:W-:Y:S01]  /*1010*/  R2UR UR32, R10 ;  /* 0x000000000a2072ca */ /* 0x000fe200000e0000 */
[----:B------:R-:W-:Y:S01]  /*1020*/  UMOV UR6, 0x0 ;  /* 0x0000000000067882 */ /* 0x000fe20000000000 */
[----:B------:R-:W-:Y:S01]  /*1030*/  UMOV UR7, 0x10000000 ;  /* 0x1000000000077882 */ /* 0x000fe20000000000 */
[----:B------:R-:W-:Y:S01]  /*1040*/  UIADD3.X UR5, URZ, UR5, URZ, UP0, !UPT ;  /* 0x000000053f057290 */ /* 0x000fe200087fe43f */
[----:B------:R-:W-:Y:S01]  /*1050*/  VIADD R5, R5, 0x1 ;  /* 0x0000000105057836 */ /* 0x000fe20000000000 */
[----:B------:R-:W-:Y:S01]  /*1060*/  UMOV UR34, URZ ;  /* 0x0000003f00227c82 */ /* 0x000fe20008000000 */
[----:B------:R-:W-:-:S03]  /*1070*/  VIADD R8, R8, 0x1 ;  /* 0x0000000108087836 */ /* 0x000fc60000000000 */
[----:B------:R-:W-:Y:S01]  /*1080*/  USHF.L.U32 UR35, UR35, 0x6, URZ ;  /* 0x0000000623237899 */ /* 0x000fe2000800063f */
[C---:B------:R-:W-:Y:S01]  /*1090*/  ISETP.NE.AND P1, PT, R5.reuse, 0x4, PT ;  /* 0x000000040500780c */ /* 0x040fe20003f25270 */
[----:B------:R-:W-:Y:S02]  /*10a0*/  UIADD3 UR33, UR33, 0x2800, URZ ;  /* 0x0000280021217890 */ /* 0x000fe4000fffe03f */
[----:B------:R-:W-:Y:S01]  /*10b0*/  UIADD3 UR32, UR32, 0x800, URZ ;  /* 0x0000080020207890 */ /* 0x000fe2000fffe03f */
[----:B-12---:R-:W-:Y:S02]  /*10c0*/  SEL R3, RZ, 0x1, P1 ;  /* 0x00000001ff037807 */ /* 0x006fe40000800000 */
[----:B------:R-:W-:Y:S02]  /*10d0*/  SEL R5, R5, RZ, P1 ;  /* 0x000000ff05057207 */ /* 0x000fe40000800000 */
[----:B------:R-:W-:-:S04]  /*10e0*/  LOP3.LUT R4, R4, R3, RZ, 0x3c, !PT ;  /* 0x0000000304047212 */ /* 0x000fc800078e3cff */
[----:B------:R3:W-:Y:S02]  /*10f0*/  UTMALDG.4D [UR32], [UR4], desc[UR6] ;  /* 0x00000620040075b4 */ /* 0x0007e40008019000 */
[----:B---3--:R-:W-:Y:S01]  /*1100*/  NOP ;  /* 0x0000000000007918 */ /* 0x008fe20000000000 */
.L_x_16:
[----:B------:R-:W-:-:S07]  /*1110*/  IADD3 R7, R7, -0x4, RZ ;  /* 0xfffffffc07077810 */ /* 0x000fce0007ffe0ff */
.L_x_10:
[----:B------:R-:W-:Y:S05]  /*1120*/  BSYNC B0 ;  /* 0x0000000000007941 */ /* 0x000fea0003800000 */
.L_x_9:
[----:B-12---:R-:W1:Y:S01]  /*1130*/  S2R R3, SR_CgaCtaId ;  /* 0x0000000000037919 */ /* 0x006e620000008800 */
[----:B------:R-:W-:Y:S02]  /*1140*/  MOV R2, 0x400 ;  /* 0x0000040000027802 */ /* 0x000fe40000000f00 */
[----:B------:R-:W-:Y:S02]  /*1150*/  SHF.L.U32 R11, RZ, 0x1f, RZ ;  /* 0x0000001fff0b7819 */ /* 0x000fe400000006ff */
[----:B-1----:R-:W-:-:S04]  /*1160*/  LEA R2, R3, R2, 0x18 ;  /* 0x0000000203027211 */ /* 0x002fc800078ec0ff */
[----:B------:R-:W1:Y:S02]  /*1170*/  SYNCS.PHASECHK.TRANS64.TRYWAIT P1, [R2+URZ+0x2840], R11 ;  /* 0x0028400b020075a7 */ /* 0x000e64000802017f */
[----:B-1----:R-:W-:Y:S05]  /*1180*/  @!P1 BRA `(.L_x_21) ;  /* 0x0000005c00e49947 */ /* 0x002fea0003800000 */
.L_x_75:
[----:B------:R-:W2:Y:S01]  /*1190*/  SYNCS.PHASECHK.TRANS64.TRYWAIT P1, [R2+URZ+0x2800], R11 ;  /* 0x0028000b020075a7 */ /* 0x000ea2000802017f */
[----:B------:R-:W-:-:S04]  /*11a0*/  SHF.R.S32.HI R3, RZ, 0x1f, R0 ;  /* 0x0000001fff037819 */ /* 0x000fc80000011400 */
[----:B------:R-:W-:-:S04]  /*11b0*/  LEA.HI R3, R3, R0, RZ, 0x2 ;  /* 0x0000000003037211 */ /* 0x000fc800078f10ff */
[----:B------:R-:W-:-:S05]  /*11c0*/  LOP3.LUT R3, R3, 0x7ffffffc, RZ, 0xc0, !PT ;  /* 0x7ffffffc03037812 */ /* 0x000fca00078ec0ff */
[----:B------:R-:W-:Y:S02]  /*11d0*/  IMAD.IADD R10, R0, 0x1, -R3 ;  /* 0x00000001000a7824 */ /* 0x000fe400078e0a03 */
[----:B------:R-:W-:Y:S02]  /*11e0*/  IMAD.MOV.U32 R3, RZ, RZ, RZ ;  /* 0x000000ffff037224 */ /* 0x000fe400078e00ff */
[----:B------:R-:W-:Y:S01]  /*11f0*/  IMAD.SHL.U32 R10, R10, 0x2, RZ ;  /* 0x000000020a0a7824 */ /* 0x000fe200078e00ff */
[----:B--2---:R-:W-:Y:S06]  /*1200*/  @!P1 BRA `(.L_x_22) ;  /* 0x0000005c00d89947 */ /* 0x004fec0003800000 */
.L_x_76:
[----:B------:R-:W-:Y:S05]  /*1210*/  WARPSYNC.ALL ;  /* 0x0000000000007948 */ /* 0x000fea0003800000 */
[C---:B------:R-:W-:Y:S01]  /*1220*/  R2UR UR14, R2.reuse ;  /* 0x00000000020e72ca */ /* 0x040fe200000e0000 */
[----:B------:R-:W-:Y:S01]  /*1230*/  WARPGROUP.ARRIVE ;  /* 0x00000000000079c5 */ /* 0x000fe20000000000 */
[----:B------:R-:W-:Y:S01]  /*1240*/  R2UR UR4, R2 ;  /* 0x00000000020472ca */ /* 0x000fe200000e0000 */
[----:B------:R-:W-:Y:S01]  /*1250*/  UMOV UR5, 0xc0000010 ;  /* 0xc000001000057882 */ /* 0x000fe20000000000 */
[----:B------:R-:W-:Y:S01]  /*1260*/  UMOV UR7, 0xc0000010 ;  /* 0xc000001000077882 */ /* 0x000fe20000000000 */
[C---:B------:R-:W-:Y:S01]  /*1270*/  VIADD R12, R10.reuse, 0x1 ;  /* 0x000000010a0c7836 */ /* 0x040fe20000000000 */
[C---:B------:R-:W-:Y:S01]  /*1280*/  ISETP.GE.AND P2, PT, R10.reuse, R13, PT ;  /* 0x0000000d0a00720c */ /* 0x040fe20003f46270 */
[----:B------:R-:W-:-:S02]  /*1290*/  VIADD R18, R10, 0x8 ;  /* 0x000000080a127836 */ /* 0x000fc40000000000 */
[----:B------:R-:W-:Y:S01]  /*12a0*/  VIADD R20, R10, 0x10 ;  /* 0x000000100a147836 */ /* 0x000fe20000000000 */
[-C--:B------:R-:W-:Y:S01]  /*12b0*/  ISETP.GE.AND P3, PT, R12, R13.reuse, PT ;  /* 0x0000000d0c00720c */ /* 0x080fe20003f66270 */
[----:B------:R-:W-:Y:S01]  /*12c0*/  VIADD R12, R10, 0x9 ;  /* 0x000000090a0c7836 */ /* 0x000fe20000000000 */
[-C--:B------:R-:W-:Y:S01]  /*12d0*/  ISETP.GE.AND P4, PT, R18, R13.reuse, PT ;  /* 0x0000000d1200720c */ /* 0x080fe20003f86270 */
[----:B------:R-:W-:Y:S01]  /*12e0*/  UIADD3 UR14, UR14, 0x800, URZ ;  /* 0x000008000e0e7890 */ /* 0x000fe2000fffe03f */
[----:B------:R-:W-:Y:S01]  /*12f0*/  IADD3 R18, R10, 0x11, RZ ;  /* 0x000000110a127810 */ /* 0x000fe20007ffe0ff */
[----:B------:R-:W-:Y:S01]  /*1300*/  USHF.R.U32.HI UR4, URZ, 0x4, UR4 ;  /* 0x000000043f047899 */ /* 0x000fe20008011604 */
[-C--:B------:R-:W-:Y:S01]  /*1310*/  ISETP.GE.AND P5, PT, R12, R13.reuse, PT ;  /* 0x0000000d0c00720c */ /* 0x080fe20003fa6270 */
[----:B------:R-:W-:Y:S01]  /*1320*/  USHF.R.U32.HI UR14, URZ, 0x4, UR14 ;  /* 0x000000043f0e7899 */ /* 0x000fe2000801160e */
[----:B------:R-:W-:Y:S01]  /*1330*/  VIADD R12, R10, 0x18 ;  /* 0x000000180a0c7836 */ /* 0x000fe20000000000 */
[----:B------:R-:W-:Y:S01]  /*1340*/  ULOP3.LUT UR4, UR4, 0x3fff, URZ, 0xc0, !UPT ;  /* 0x00003fff04047892 */ /* 0x000fe2000f8ec03f */
[-C--:B------:R-:W-:Y:S01]  /*1350*/  ISETP.GE.AND P1, PT, R18, R13.reuse, PT ;  /* 0x0000000d1200720c */ /* 0x080fe20003f26270 */
[----:B------:R-:W-:Y:S01]  /*1360*/  ULOP3.LUT UR14, UR14, 0x3fff, URZ, 0xc0, !UPT ;  /* 0x00003fff0e0e7892 */ /* 0x000fe2000f8ec03f */
[----:B------:R-:W-:Y:S01]  /*1370*/  VIADD R18, R10, 0x19 ;  /* 0x000000190a127836 */ /* 0x000fe20000000000 */
[----:B------:R-:W-:Y:S01]  /*1380*/  ULOP3.LUT UR4, UR4, 0x10000, URZ, 0xfc, !UPT ;  /* 0x0001000004047892 */ /* 0x000fe2000f8efc3f */
[----:B------:R-:W-:Y:S01]  /*1390*/  ISETP.GE.AND P6, PT, R20, R13, PT ;  /* 0x0000000d1400720c */ /* 0x000fe20003fc6270 */
[----:B------:R-:W-:-:S07]  /*13a0*/  ULOP3.LUT UR16, UR14, 0x10000, URZ, 0xfc, !UPT ;  /* 0x000100000e107892 */ /* 0x000fce000f8efc3f */
[----:B------:R-:W-:Y:S02]  /*13b0*/  UMOV UR6, UR16 ;  /* 0x0000001000067c82 */ /* 0x000fe40008000000 */
[----:B------:R-:W-:Y:S01]  /*13c0*/  HGMMA.64x64x16.F32 R24, gdesc[UR4], RZ, !UPT, gsb0 ;  /* 0x00e00000041879f0 */ /* 0x000fe2000c0008ff */
[----:B------:R-:W-:Y:S02]  /*13d0*/  ULDC UR6, c[0x0][0x604] ;  /* 0x0001810000067ab9 */ /* 0x000fe40000000800 */
[----:B------:R-:W-:Y:S02]  /*13e0*/  WARPGROUP.DEPBAR.LE gsb0, 0x0 ;  /* 0x00008000000079c5 */ /* 0x000fe40000010000 */
[----:B------:R-:W-:Y:S02]  /*13f0*/  FSEL R24, R24, -INF , !P2 ;  /* 0xff80000018187808 */ /* 0x000fe40005000000 */
[----:B------:R-:W-:Y:S02]  /*1400*/  FSEL R25, R25, -INF , !P3 ;  /* 0xff80000019197808 */ /* 0x000fe40005800000 */
[----:B------:R-:W-:-:S02]  /*1410*/  FSEL R26, R26, -INF , !P2 ;  /* 0xff8000001a1a7808 */ /* 0x000fc40005000000 */
[----:B------:R-:W-:Y:S02]  /*1420*/  FSEL R28, R28, -INF , !P4 ;  /* 0xff8000001c1c7808 */ /* 0x000fe40006000000 */
[----:B------:R-:W-:Y:S02]  /*1430*/  FMNMX R15, R24, R25, !PT ;  /* 0x00000019180f7209 */ /* 0x000fe40007800000 */
[-C--:B------:R-:W-:Y:S01]  /*1440*/  ISETP.GE.AND P2, PT, R12, R13.reuse, PT ;  /* 0x0000000d0c00720c */ /* 0x080fe20003f46270 */
[----:B------:R-:W-:Y:S01]  /*1450*/  VIADD R12, R10, 0x20 ;  /* 0x000000200a0c7836 */ /* 0x000fe20000000000 */
[----:B------:R-:W-:Y:S02]  /*1460*/  FSEL R27, R27, -INF , !P3 ;  /* 0xff8000001b1b7808 */ /* 0x000fe40005800000 */
[----:B------:R-:W-:Y:S02]  /*1470*/  ISETP.GE.AND P3, PT, R18, R13, PT ;  /* 0x0000000d1200720c */ /* 0x000fe40003f66270 */
[----:B------:R-:W-:-:S02]  /*1480*/  FSEL R29, R29, -INF , !P5 ;  /* 0xff8000001d1d7808 */ /* 0x000fc40006800000 */
[----:B------:R-:W-:Y:S02]  /*1490*/  FMNMX R18, R28, R15, !PT ;  /* 0x0000000f1c127209 */ /* 0x000fe40007800000 */
[----:B------:R-:W-:Y:S02]  /*14a0*/  FSEL R30, R30, -INF , !P4 ;  /* 0xff8000001e1e7808 */ /* 0x000fe40006000000 */
[----:B------:R-:W-:Y:S01]  /*14b0*/  ISETP.GE.AND P4, PT, R12, R13, PT ;  /* 0x0000000d0c00720c */ /* 0x000fe20003f86270 */
[----:B------:R-:W-:Y:S01]  /*14c0*/  VIADD R12, R10, 0x21 ;  /* 0x000000210a0c7836 */ /* 0x000fe20000000000 */
[----:B------:R-:W-:Y:S02]  /*14d0*/  FSEL R32, R32, -INF , !P6 ;  /* 0xff80000020207808 */ /* 0x000fe40007000000 */
[----:B------:R-:W-:Y:S02]  /*14e0*/  FMNMX R15, R29, R18, !PT ;  /* 0x000000121d0f7209 */ /* 0x000fe40007800000 */
[----:B------:R-:W-:-:S02]  /*14f0*/  FSEL R31, R31, -INF , !P5 ;  /* 0xff8000001f1f7808 */ /* 0x000fc40006800000 */
[----:B------:R-:W-:Y:S02]  /*1500*/  FSEL R33, R33, -INF , !P1 ;  /* 0xff80000021217808 */ /* 0x000fe40004800000 */
[----:B------:R-:W-:Y:S02]  /*1510*/  FMNMX R18, R32, R15, !PT ;  /* 0x0000000f20127209 */ /* 0x000fe40007800000 */
[----:B------:R-:W-:Y:S01]  /*1520*/  ISETP.GE.AND P5, PT, R12, R13, PT ;  /* 0x0000000d0c00720c */ /* 0x000fe20003fa6270 */
[----:B------:R-:W-:Y:S01]  /*1530*/  VIADD R12, R10, 0x28 ;  /* 0x000000280a0c7836 */ /* 0x000fe20000000000 */
[----:B------:R-:W-:Y:S02]  /*1540*/  FSEL R36, R36, -INF , !P2 ;  /* 0xff80000024247808 */ /* 0x000fe40005000000 */
[----:B------:R-:W-:Y:S02]  /*1550*/  FMNMX R15, R33, R18, !PT ;  /* 0x00000012210f7209 */ /* 0x000fe40007800000 */
[----:B------:R-:W-:-:S02]  /*1560*/  FSEL R34, R34, -INF , !P6 ;  /* 0xff80000022227808 */ /* 0x000fc40007000000 */
[----:B------:R-:W-:Y:S01]  /*1570*/  ISETP.GE.AND P6, PT, R12, R13, PT ;  /* 0x0000000d0c00720c */ /* 0x000fe20003fc6270 */
[----:B------:R-:W-:Y:S01]  /*1580*/  VIADD R12, R10, 0x29 ;  /* 0x000000290a0c7836 */ /* 0x000fe20000000000 */
[----:B------:R-:W-:Y:S02]  /*1590*/  FSEL R37, R37, -INF , !P3 ;  /* 0xff80000025257808 */ /* 0x000fe40005800000 */
[----:B------:R-:W-:Y:S02]  /*15a0*/  FMNMX R18, R36, R15, !PT ;  /* 0x0000000f24127209 */ /* 0x000fe40007800000 */
[----:B------:R-:W-:Y:S02]  /*15b0*/  FSEL R35, R35, -INF , !P1 ;  /* 0xff80000023237808 */ /* 0x000fe40004800000 */
[----:B------:R-:W-:Y:S02]  /*15c0*/  FSEL R40, R40, -INF , !P4 ;  /* 0xff80000028287808 */ /* 0x000fe40006000000 */
[----:B------:R-:W-:-:S02]  /*15d0*/  FMNMX R15, R37, R18, !PT ;  /* 0x00000012250f7209 */ /* 0x000fc40007800000 */
[----:B------:R-:W-:Y:S01]  /*15e0*/  ISETP.GE.AND P1, PT, R12, R13, PT ;  /* 0x0000000d0c00720c */ /* 0x000fe20003f26270 */
[----:B------:R-:W-:Y:S01]  /*15f0*/  VIADD R12, R10, 0x30 ;  /* 0x000000300a0c7836 */ /* 0x000fe20000000000 */
[----:B------:R-:W-:Y:S02]  /*1600*/  FSEL R41, R41, -INF , !P5 ;  /* 0xff80000029297808 */ /* 0x000fe40006800000 */
[----:B------:R-:W-:Y:S02]  /*1610*/  FMNMX R18, R40, R15, !PT ;  /* 0x0000000f28127209 */ /* 0x000fe40007800000 */
[----:B------:R-:W-:Y:S02]  /*1620*/  FSEL R38, R38, -INF , !P2 ;  /* 0xff80000026267808 */ /* 0x000fe40005000000 */
[----:B------:R-:W-:Y:S02]  /*1630*/  ISETP.GE.AND P2, PT, R12, R13, PT ;  /* 0x0000000d0c00720c */ /* 0x000fe40003f46270 */
[----:B------:R-:W-:-:S02]  /*1640*/  IADD3 R12, R10, 0x31, RZ ;  /* 0x000000310a0c7810 */ /* 0x000fc40007ffe0ff */
[----:B------:R-:W-:Y:S02]  /*1650*/  FSEL R44, R44, -INF , !P6 ;  /* 0xff8000002c2c7808 */ /* 0x000fe40007000000 */
[----:B------:R-:W-:Y:S02]  /*1660*/  FMNMX R15, R41, R18, !PT ;  /* 0x00000012290f7209 */ /* 0x000fe40007800000 */
[----:B------:R-:W-:Y:S02]  /*1670*/  FSEL R39, R39, -INF , !P3 ;  /* 0xff80000027277808 */ /* 0x000fe40005800000 */
[----:B------:R-:W-:Y:S01]  /*1680*/  ISETP.GE.AND P3, PT, R12, R13, PT ;  /* 0x0000000d0c00720c */ /* 0x000fe20003f66270 */
[----:B------:R-:W-:Y:S01]  /*1690*/  VIADD R12, R10, 0x38 ;  /* 0x000000380a0c7836 */ /* 0x000fe20000000000 */
[----:B------:R-:W-:Y:S02]  /*16a0*/  FSEL R45, R45, -INF , !P1 ;  /* 0xff8000002d2d7808 */ /* 0x000fe40004800000 */
[----:B------:R-:W-:-:S02]  /*16b0*/  FMNMX R18, R44, R15, !PT ;  /* 0x0000000f2c127209 */ /* 0x000fc40007800000 */
        /* <DEDUP_REMOVED lines=8> */
[----:B------:R-:W-:Y:S02]  /*1740*/  ISETP.GE.AND P5, PT, R12, R13, PT ;  /* 0x0000000d0c00720c */ /* 0x000fe40003fa6270 */
[----:B------:R-:W-:Y:S02]  /*1750*/  FSEL R52, R52, -INF , !P4 ;  /* 0xff80000034347808 */ /* 0x000fe40006000000 */
[----:B------:R-:W-:Y:S02]  /*1760*/  FMNMX R15, R49, R18, !PT ;  /* 0x00000012310f7209 */ /* 0x000fe40007800000 */
[----:B------:R-:W-:Y:S02]  /*1770*/  FSEL R53, R53, -INF , !P5 ;  /* 0xff80000035357808 */ /* 0x000fe40006800000 */
[----:B------:R-:W-:-:S02]  /*1780*/  FMNMX R12, R52, R15, !PT ;  /* 0x0000000f340c7209 */ /* 0x000fc40007800000 */
[----:B------:R-:W-:Y:S02]  /*1790*/  FMNMX R15, R26, R27, !PT ;  /* 0x0000001b1a0f7209 */ /* 0x000fe40007800000 */
[----:B------:R-:W-:Y:S02]  /*17a0*/  FMNMX R17, R53, R12, !PT ;  /* 0x0000000c35117209 */ /* 0x000fe40007800000 */
[----:B------:R-:W-:Y:S02]  /*17b0*/  FMNMX R12, R30, R15, !PT ;  /* 0x0000000f1e0c7209 */ /* 0x000fe40007800000 */
[----:B------:R-:W-:Y:S01]  /*17c0*/  FSEL R46, R46, -INF , !P6 ;  /* 0xff8000002e2e7808 */ /* 0x000fe20007000000 */
[----:B------:R-:W3:Y:S01]  /*17d0*/  SHFL.BFLY PT, R18, R17, 0x1, 0x1f ;  /* 0x0c201f0011127f89 */ /* 0x000ee200000e0000 */
[----:B------:R-:W-:Y:S02]  /*17e0*/  FMNMX R15, R31, R12, !PT ;  /* 0x0000000c1f0f7209 */ /* 0x000fe40007800000 */
[----:B------:R-:W-:-:S02]  /*17f0*/  FSEL R47, R47, -INF , !P1 ;  /* 0xff8000002f2f7808 */ /* 0x000fc40004800000 */
[----:B------:R-:W-:Y:S02]  /*1800*/  FMNMX R12, R34, R15, !PT ;  /* 0x0000000f220c7209 */ /* 0x000fe40007800000 */
[----:B------:R-:W-:Y:S02]  /*1810*/  FSEL R50, R50, -INF , !P2 ;  /* 0xff80000032327808 */ /* 0x000fe40005000000 */
[----:B------:R-:W-:Y:S02]  /*1820*/  FMNMX R15, R35, R12, !PT ;  /* 0x0000000c230f7209 */ /* 0x000fe40007800000 */
[----:B------:R-:W-:Y:S02]  /*1830*/  FSEL R51, R51, -INF , !P3 ;  /* 0xff80000033337808 */ /* 0x000fe40005800000 */
[----:B------:R-:W-:Y:S02]  /*1840*/  FMNMX R12, R38, R15, !PT ;  /* 0x0000000f260c7209 */ /* 0x000fe40007800000 */
[----:B------:R-:W-:-:S02]  /*1850*/  FSEL R54, R54, -INF , !P4 ;  /* 0xff80000036367808 */ /* 0x000fc40006000000 */
[----:B------:R-:W-:Y:S02]  /*1860*/  FMNMX R15, R39, R12, !PT ;  /* 0x0000000c270f7209 */ /* 0x000fe40007800000 */
[----:B------:R-:W-:Y:S02]  /*1870*/  FSEL R55, R55, -INF , !P5 ;  /* 0xff80000037377808 */ /* 0x000fe40006800000 */
[----:B------:R-:W-:Y:S02]  /*1880*/  FMNMX R12, R42, R15, !PT ;  /* 0x0000000f2a0c7209 */ /* 0x000fe40007800000 */
[----:B---3--:R-:W-:Y:S02]  /*1890*/  FMNMX R18, R17, R18, !PT ;  /* 0x0000001211127209 */ /* 0x008fe40007800000 */
[----:B------:R-:W-:-:S03]  /*18a0*/  FMNMX R15, R43, R12, !PT ;  /* 0x0000000c2b0f7209 */ /* 0x000fc60007800000 */
[----:B------:R-:W3:Y:S01]  /*18b0*/  SHFL.BFLY PT, R19, R18, 0x2, 0x1f ;  /* 0x0c401f0012137f89 */ /* 0x000ee200000e0000 */
[----:B------:R-:W-:-:S04]  /*18c0*/  FMNMX R12, R46, R15, !PT ;  /* 0x0000000f2e0c7209 */ /* 0x000fc80007800000 */
[----:B------:R-:W-:-:S04]  /*18d0*/  FMNMX R15, R47, R12, !PT ;  /* 0x0000000c2f0f7209 */ /* 0x000fc80007800000 */
[----:B------:R-:W-:-:S04]  /*18e0*/  FMNMX R12, R50, R15, !PT ;  /* 0x0000000f320c7209 */ /* 0x000fc80007800000 */
[----:B------:R-:W-:-:S04]  /*18f0*/  FMNMX R15, R51, R12, !PT ;  /* 0x0000000c330f7209 */ /* 0x000fc80007800000 */
[----:B------:R-:W-:-:S04]  /*1900*/  FMNMX R12, R54, R15, !PT ;  /* 0x0000000f360c7209 */ /* 0x000fc80007800000 */
[----:B------:R-:W-:Y:S02]  /*1910*/  FMNMX R12, R55, R12, !PT ;  /* 0x0000000c370c7209 */ /* 0x000fe40007800000 */
[----:B---3--:R-:W-:-:S03]  /*1920*/  FMNMX R19, R18, R19, !PT ;  /* 0x0000001312137209 */ /* 0x008fc60007800000 */
[----:B------:R-:W3:Y:S01]  /*1930*/  SHFL.BFLY PT, R15, R12, 0x1, 0x1f ;  /* 0x0c201f000c0f7f89 */ /* 0x000ee200000e0000 */
[----:B------:R-:W-:-:S04]  /*1940*/  FSETP.NEU.AND P1, PT, R19, -INF , PT ;  /* 0xff8000001300780b */ /* 0x000fc80003f2d000 */
[----:B------:R-:W-:-:S05]  /*1950*/  FSEL R56, R19, RZ, P1 ;  /* 0x000000ff13387208 */ /* 0x000fca0000800000 */
[----:B------:R-:W-:-:S04]  /*1960*/  FMUL R56, R56, UR6 ;  /* 0x0000000638387c20 */ /* 0x000fc80008400000 */
[--C-:B------:R-:W-:Y:S01]  /*1970*/  FFMA R17, R24, UR6, -R56.reuse ;  /* 0x0000000618117c23 */ /* 0x100fe20008000838 */
[--C-:B------:R-:W-:Y:S01]  /*1980*/  FFMA R25, R25, UR6, -R56.reuse ;  /* 0x0000000619197c23 */ /* 0x100fe20008000838 */
[--C-:B------:R-:W-:Y:S01]  /*1990*/  FFMA R22, R28, UR6, -R56.reuse ;  /* 0x000000061c167c23 */ /* 0x100fe20008000838 */
[--C-:B------:R-:W-:Y:S01]  /*19a0*/  FFMA R23, R32, UR6, -R56.reuse ;  /* 0x0000000620177c23 */ /* 0x100fe20008000838 */
[--C-:B------:R-:W-:Y:S01]  /*19b0*/  FFMA R20, R33, UR6, -R56.reuse ;  /* 0x0000000621147c23 */ /* 0x100fe20008000838 */
[----:B------:R-:W-:Y:S01]  /*19c0*/  FSETP.GEU.AND P2, PT, R17, -126, PT ;  /* 0xc2fc00001100780b */ /* 0x000fe20003f4e000 */
[--C-:B------:R-:W-:Y:S01]  /*19d0*/  FFMA R28, R37, UR6, -R56.reuse ;  /* 0x00000006251c7c23 */ /* 0x100fe20008000838 */
[----:B------:R-:W-:Y:S01]  /*19e0*/  FSETP.GEU.AND P1, PT, R25, -126, PT ;  /* 0xc2fc00001900780b */ /* 0x000fe20003f2e000 */
[--C-:B------:R-:W-:Y:S01]  /*19f0*/  FFMA R41, R41, UR6, -R56.reuse ;  /* 0x0000000629297c23 */ /* 0x100fe20008000838 */
[----:B---3--:R-:W-:Y:S01]  /*1a00*/  FMNMX R18, R12, R15, !PT ;  /* 0x0000000f0c127209 */ /* 0x008fe20007800000 */
[--C-:B------:R-:W-:Y:S01]  /*1a10*/  FFMA R15, R29, UR6, -R56.reuse ;  /* 0x000000061d0f7c23 */ /* 0x100fe20008000838 */
[----:B------:R-:W-:Y:S01]  /*1a20*/  FSETP.GEU.AND P3, PT, R22, -126, PT ;  /* 0xc2fc00001600780b */ /* 0x000fe20003f6e000 */
[--C-:B------:R-:W-:Y:S01]  /*1a30*/  FFMA R33, R44, UR6, -R56.reuse ;  /* 0x000000062c217c23 */ /* 0x100fe20008000838 */
[----:B------:R-:W-:Y:S01]  /*1a40*/  FSETP.GEU.AND P4, PT, R23, -126, PT ;  /* 0xc2fc00001700780b */ /* 0x000fe20003f8e000 */
[----:B------:R-:W3:Y:S01]  /*1a50*/  SHFL.BFLY PT, R21, R18, 0x2, 0x1f ;  /* 0x0c401f0012157f89 */ /* 0x000ee200000e0000 */
[----:B------:R-:W-:Y:S01]  /*1a60*/  FSETP.GEU.AND P6, PT, R20, -126, PT ;  /* 0xc2fc00001400780b */ /* 0x000fe20003fce000 */
[--C-:B------:R-:W-:Y:S01]  /*1a70*/  FFMA R45, R45, UR6, -R56.reuse ;  /* 0x000000062d2d7c23 */ /* 0x100fe20008000838 */
[----:B------:R-:W-:Y:S01]  /*1a80*/  FSETP.GEU.AND P5, PT, R15, -126, PT ;  /* 0xc2fc00000f00780b */ /* 0x000fe20003fae000 */
[----:B------:R-:W-:Y:S01]  /*1a90*/  @!P2 FMUL R17, R17, 0.5 ;  /* 0x3f0000001111a820 */ /* 0x000fe20000400000 */
[--C-:B------:R-:W-:Y:S01]  /*1aa0*/  FFMA R48, R48, UR6, -R56.reuse ;  /* 0x0000000630307c23 */ /* 0x100fe20008000838 */
[----:B------:R-:W-:Y:S01]  /*1ab0*/  @!P1 FMUL R25, R25, 0.5 ;  /* 0x3f00000019199820 */ /* 0x000fe20000400000 */
[--C-:B------:R-:W-:Y:S01]  /*1ac0*/  FFMA R49, R49, UR6, -R56.reuse ;  /* 0x0000000631317c23 */ /* 0x100fe20008000838 */
[--C-:B------:R-:W-:Y:S01]  /*1ad0*/  FFMA R52, R52, UR6, -R56.reuse ;  /* 0x0000000634347c23 */ /* 0x100fe20008000838 */
[----:B------:R-:W-:Y:S01]  /*1ae0*/  FFMA R53, R53, UR6, -R56 ;  /* 0x0000000635357c23 */ /* 0x000fe20008000838 */
[----:B------:R-:W4:Y:S01]  /*1af0*/  MUFU.EX2 R17, R17 ;  /* 0x0000001100117308 */ /* 0x000f220000000800 */
[----:B------:R-:W-:Y:S01]  /*1b00*/  @!P3 FMUL R22, R22, 0.5 ;  /* 0x3f0000001616b820 */ /* 0x000fe20000400000 */
[----:B------:R-:W-:-:S02]  /*1b10*/  @!P4 FMUL R23, R23, 0.5 ;  /* 0x3f0000001717c820 */ /* 0x000fc40000400000 */
[----:B------:R-:W-:Y:S02]  /*1b20*/  @!P6 FMUL R20, R20, 0.5 ;  /* 0x3f0000001414e820 */ /* 0x000fe40000400000 */
[----:B------:R-:W-:Y:S02]  /*1b30*/  @!P5 FMUL R15, R15, 0.5 ;  /* 0x3f0000000f0fd820 */ /* 0x000fe40000400000 */
[----:B------:R-:W5:Y:S01]  /*1b40*/  MUFU.EX2 R12, R25 ;  /* 0x00000019000c7308 */ /* 0x000f620000000800 */
[----:B---3--:R-:W-:Y:S01]  /*1b50*/  FMNMX R18, R18, R21, !PT ;  /* 0x0000001512127209 */ /* 0x008fe20007800000 */
[----:B------:R-:W-:-:S06]  /*1b60*/  FFMA R21, R36, UR6, -R56 ;  /* 0x0000000624157c23 */ /* 0x000fcc0008000838 */
[----:B------:R-:W3:Y:S01]  /*1b70*/  MUFU.EX2 R22, R22 ;  /* 0x0000001600167308 */ /* 0x000ee20000000800 */
[----:B----4-:R-:W-:Y:S01]  /*1b80*/  @!P2 FMUL R17, R17, R17 ;  /* 0x000000111111a220 */ /* 0x010fe20000400000 */
[----:B------:R-:W-:Y:S01]  /*1b90*/  FSETP.NEU.AND P2, PT, R18, -INF , PT ;  /* 0xff8000001200780b */ /* 0x000fe20003f4d000 */
[----:B------:R-:W-:-:S03]  /*1ba0*/  FFMA R36, R40, UR6, -R56 ;  /* 0x0000000628247c23 */ /* 0x000fc60008000838 */
[----:B------:R-:W-:Y:S02]  /*1bb0*/  FSEL R24, R18, RZ, P2 ;  /* 0x000000ff12187208 */ /* 0x000fe40001000000 */
[----:B------:R-:W4:Y:S01]  /*1bc0*/  MUFU.EX2 R23, R23 ;  /* 0x0000001700177308 */ /* 0x000f220000000800 */
[----:B-----5:R-:W-:Y:S01]  /*1bd0*/  @!P1 FMUL R12, R12, R12 ;  /* 0x0000000c0c0c9220 */ /* 0x020fe20000400000 */
[----:B------:R-:W-:Y:S01]  /*1be0*/  FSETP.GEU.AND P1, PT, R21, -126, PT ;  /* 0xc2fc00001500780b */ /* 0x000fe20003f2e000 */
[----:B------:R-:W-:Y:S01]  /*1bf0*/  FMUL R24, R24, UR6 ;  /* 0x0000000618187c20 */ /* 0x000fe20008400000 */
[----:B------:R-:W-:-:S03]  /*1c00*/  FSETP.GEU.AND P2, PT, R28, -126, PT ;  /* 0xc2fc00001c00780b */ /* 0x000fc60003f4e000 */
[--C-:B------:R-:W-:Y:S01]  /*1c10*/  FFMA R27, R27, UR6, -R24.reuse ;  /* 0x000000061b1b7c23 */ /* 0x100fe20008000818 */
[----:B------:R-:W5:Y:S01]  /*1c20*/  MUFU.EX2 R20, R20 ;  /* 0x0000001400147308 */ /* 0x000f620000000800 */
[----:B---3--:R-:W-:Y:S01]  /*1c30*/  @!P3 FMUL R22, R22, R22 ;  /* 0x000000161616b220 */ /* 0x008fe20000400000 */
[----:B------:R-:W-:Y:S01]  /*1c40*/  FSETP.GEU.AND P3, PT, R36, -126, PT ;  /* 0xc2fc00002400780b */ /* 0x000fe20003f6e000 */
[--C-:B------:R-:W-:Y:S01]  /*1c50*/  FFMA R26, R26, UR6, -R24.reuse ;  /* 0x000000061a1a7c23 */ /* 0x100fe20008000818 */
[--C-:B------:R-:W-:Y:S01]  /*1c60*/  FFMA R30, R30, UR6, -R24.reuse ;  /* 0x000000061e1e7c23 */ /* 0x100fe20008000818 */
[--C-:B------:R-:W-:Y:S01]  /*1c70*/  FFMA R34, R34, UR6, -R24.reuse ;  /* 0x0000000622227c23 */ /* 0x100fe20008000818 */
[--C-:B------:R-:W-:Y:S01]  /*1c80*/  FFMA R37, R31, UR6, -R24.reuse ;  /* 0x000000061f257c23 */ /* 0x100fe20008000818 */
[----:B------:R-:W-:Y:S01]  /*1c90*/  @!P1 FMUL R21, R21, 0.5 ;  /* 0x3f00000015159820 */ /* 0x000fe20000400000 */
[----:B------:R-:W3:Y:S01]  /*1ca0*/  MUFU.EX2 R15, R15 ;  /* 0x0000000f000f7308 */ /* 0x000ee20000000800 */
[----:B----4-:R-:W-:Y:S01]  /*1cb0*/  @!P4 FMUL R23, R23, R23 ;  /* 0x000000171717c220 */ /* 0x010fe20000400000 */
[----:B------:R-:W-:Y:S01]  /*1cc0*/  FSETP.GEU.AND P4, PT, R27, -126, PT ;  /* 0xc2fc00001b00780b */ /* 0x000fe20003f8e000 */
[----:B------:R-:W-:Y:S01]  /*1cd0*/  @!P2 FMUL R28, R28, 0.5 ;  /* 0x3f0000001c1ca820 */ /* 0x000fe20000400000 */
[--C-:B------:R-:W-:Y:S01]  /*1ce0*/  FFMA R40, R35, UR6, -R24.reuse ;  /* 0x0000000623287c23 */ /* 0x100fe20008000818 */
[--C-:B------:R-:W-:Y:S01]  /*1cf0*/  FFMA R38, R38, UR6, -R24.reuse ;  /* 0x0000000626267c23 */ /* 0x100fe20008000818 */
[--C-:B------:R-:W-:Y:S01]  /*1d00*/  FFMA R39, R39, UR6, -R24.reuse ;  /* 0x0000000627277c23 */ /* 0x100fe20008000818 */
[----:B------:R-:W-:Y:S01]  /*1d10*/  @!P3 FMUL R36, R36, 0.5 ;  /* 0x3f0000002424b820 */ /* 0x000fe20000400000 */
[----:B------:R-:W4:Y:S01]  /*1d20*/  MUFU.EX2 R21, R21 ;  /* 0x0000001500157308 */ /* 0x000f220000000800 */
[----:B-----5:R-:W-:Y:S01]  /*1d30*/  @!P6 FMUL R20, R20, R20 ;  /* 0x000000141414e220 */ /* 0x020fe20000400000 */
[----:B------:R-:W-:Y:S01]  /*1d40*/  FSETP.GEU.AND P6, PT, R41, -126, PT ;  /* 0xc2fc00002900780b */ /* 0x000fe20003fce000 */
[--C-:B------:R-:W-:Y:S01]  /*1d50*/  FFMA R42, R42, UR6, -R24.reuse ;  /* 0x000000062a2a7c23 */ /* 0x100fe20008000818 */
[--C-:B------:R-:W-:Y:S01]  /*1d60*/  FFMA R43, R43, UR6, -R24.reuse ;  /* 0x000000062b2b7c23 */ /* 0x100fe20008000818 */
[--C-:B------:R-:W-:Y:S01]  /*1d70*/  FFMA R46, R46, UR6, -R24.reuse ;  /* 0x000000062e2e7c23 */ /* 0x100fe20008000818 */
[----:B------:R-:W-:Y:S01]  /*1d80*/  P2R R25, PR, RZ, 0x40 ;  /* 0x00000040ff197803 */ /* 0x000fe20000000000 */
[----:B------:R-:W-:Y:S01]  /*1d90*/  @!P4 FMUL R27, R27, 0.5 ;  /* 0x3f0000001b1bc820 */ /* 0x000fe20000400000 */
        /* <DEDUP_REMOVED lines=9> */
[----:B------:R-:W1:Y:S01]  /*1e30*/  SYNCS.PHASECHK.TRANS64.TRYWAIT P6, [R2+URZ+0x2808], R11 ;  /* 0x0028080b020075a7 */ /* 0x000e6200080c017f */
[----:B----4-:R-:W-:Y:S01]  /*1e40*/  @!P1 FMUL R21, R21, R21 ;  /* 0x0000001515159220 */ /* 0x010fe20000400000 */
[----:B------:R-:W-:Y:S01]  /*1e50*/  FSETP.GEU.AND P1, PT, R33, -126, PT ;  /* 0xc2fc00002100780b */ /* 0x000fe20003f2e000 */
[----:B------:R-:W-:-:S03]  /*1e60*/  FFMA R55, R55, UR6, -R24 ;  /* 0x0000000637377c23 */ /* 0x000fc60008000818 */
[----:B------:R-:W-:Y:S01]  /*1e70*/  @!P5 FMUL R26, R26, 0.5 ;  /* 0x3f0000001a1ad820 */ /* 0x000fe20000400000 */
[----:B------:R-:W4:Y:S01]  /*1e80*/  MUFU.EX2 R36, R36 ;  /* 0x0000002400247308 */ /* 0x000f220000000800 */
[----:B-----5:R-:W-:Y:S01]  /*1e90*/  @!P2 FMUL R28, R28, R28 ;  /* 0x0000001c1c1ca220 */ /* 0x020fe20000400000 */
[----:B------:R-:W-:-:S06]  /*1ea0*/  FSETP.GEU.AND P2, PT, R30, -126, PT ;  /* 0xc2fc00001e00780b */ /* 0x000fcc0003f4e000 */
[----:B------:R-:W5:Y:S01]  /*1eb0*/  MUFU.EX2 R32, R26 ;  /* 0x0000001a00207308 */ /* 0x000f620000000800 */
[----:B---3--:R-:W-:Y:S01]  /*1ec0*/  @!P4 FMUL R29, R29, R29 ;  /* 0x0000001d1d1dc220 */ /* 0x008fe20000400000 */
[----:B------:R-:W-:Y:S01]  /*1ed0*/  FSETP.GEU.AND P4, PT, R34, -126, PT ;  /* 0xc2fc00002200780b */ /* 0x000fe20003f8e000 */
[----:B------:R-:W-:-:S04]  /*1ee0*/  @!P1 FMUL R33, R33, 0.5 ;  /* 0x3f00000021219820 */ /* 0x000fc80000400000 */
[----:B------:R-:W-:Y:S01]  /*1ef0*/  @!P2 FMUL R30, R30, 0.5 ;  /* 0x3f0000001e1ea820 */ /* 0x000fe20000400000 */
[----:B------:R3:W1:Y:S01]  /*1f00*/  MUFU.EX2 R31, R41 ;  /* 0x00000029001f7308 */ /* 0x0006620000000800 */
[----:B----4-:R-:W-:Y:S01]  /*1f10*/  @!P3 FMUL R36, R36, R36 ;  /* 0x000000242424b220 */ /* 0x010fe20000400000 */
[----:B------:R-:W-:-:S05]  /*1f20*/  FSETP.GEU.AND P3, PT, R37, -126, PT ;  /* 0xc2fc00002500780b */ /* 0x000fca0003f6e000 */
[----:B------:R-:W-:Y:S01]  /*1f30*/  @!P4 FMUL R34, R34, 0.5 ;  /* 0x3f0000002222c820 */ /* 0x000fe20000400000 */
[----:B------:R-:W4:Y:S01]  /*1f40*/  MUFU.EX2 R33, R33 ;  /* 0x0000002100217308 */ /* 0x000f220000000800 */
[----:B-----5:R-:W-:Y:S01]  /*1f50*/  @!P5 FMUL R32, R32, R32 ;  /* 0x000000202020d220 */ /* 0x020fe20000400000 */
[----:B------:R-:W-:-:S05]  /*1f60*/  FSETP.GEU.AND P5, PT, R40, -126, PT ;  /* 0xc2fc00002800780b */ /* 0x000fca0003fae000 */
[----:B------:R-:W-:Y:S01]  /*1f70*/  @!P3 FMUL R37, R37, 0.5 ;  /* 0x3f0000002525b820 */ /* 0x000fe20000400000 */
[----:B------:R-:W1:Y:S08]  /*1f80*/  MUFU.EX2 R30, R30 ;  /* 0x0000001e001e7308 */ /* 0x000e700000000800 */
[----:B------:R3:W2:Y:S08]  /*1f90*/  MUFU.EX2 R35, R37 ;  /* 0x0000002500237308 */ /* 0x0006b00000000800 */
[----:B------:R-:W2:Y:S01]  /*1fa0*/  MUFU.EX2 R34, R34 ;  /* 0x0000002200227308 */ /* 0x000ea20000000800 */
[----:B-1-34-:R-:W-:Y:S05]  /*1fb0*/  @!P6 BRA `(.L_x_23) ;  /* 0x000000500080e947 */ /* 0x01afea0003800000 */
.L_x_77:
[----:B------:R-:W-:Y:S01]  /*1fc0*/  @!P2 FMUL R30, R30, R30 ;  /* 0x0000001e1e1ea220 */ /* 0x000fe20000400000 */
[----:B--2---:R-:W-:Y:S01]  /*1fd0*/  @!P3 FMUL R35, R35, R35 ;  /* 0x000000232323b220 */ /* 0x004fe20000400000 */
[----:B------:R-:W-:Y:S01]  /*1fe0*/  ISETP.NE.AND P6, PT, R25, RZ, PT ;  /* 0x000000ff1900720c */ /* 0x000fe20003fc5270 */
[----:B------:R-:W-:Y:S01]  /*1ff0*/  UIADD3 UR6, UR14, 0x80, URZ ;  /* 0x000000800e067890 */ /* 0x000fe2000fffe03f */
[----:B------:R-:W-:Y:S01]  /*2000*/  F2FP.F16.F32.PACK_AB R24, R12, R17 ;  /* 0x000000110c18723e */ /* 0x000fe200000000ff */
[----:B------:R-:W-:Y:S01]  /*2010*/  UMOV UR7, 0xc0000010 ;  /* 0xc000001000077882 */ /* 0x000fe20000000000 */
[----:B------:R-:W-:Y:S01]  /*2020*/  F2FP.F16.F32.PACK_AB R26, R15, R22 ;  /* 0x000000160f1a723e */ /* 0x000fe200000000ff */
[----:B------:R-:W-:Y:S01]  /*2030*/  @!P5 FMUL R40, R40, 0.5 ;  /* 0x3f0000002828d820 */ /* 0x000fe20000400000 */
[----:B------:R-:W-:Y:S01]  /*2040*/  F2FP.F16.F32.PACK_AB R25, R29, R32 ;  /* 0x000000201d19723e */ /* 0x000fe200000000ff */
[----:B------:R-:W-:Y:S01]  /*2050*/  @!P4 FMUL R34, R34, R34 ;  /* 0x000000222222c220 */ /* 0x000fe20000400000 */
[----:B------:R-:W-:Y:S01]  /*2060*/  F2FP.F16.F32.PACK_AB R27, R35, R30 ;  /* 0x0000001e231b723e */ /* 0x000fe200000000ff */
[----:B------:R-:W2:Y:S01]  /*2070*/  MUFU.EX2 R37, R40 ;  /* 0x0000002800257308 */ /* 0x000ea20000000800 */
[----:B------:R-:W-:Y:S01]  /*2080*/  FSETP.GEU.AND P2, PT, R38, -126, PT ;  /* 0xc2fc00002600780b */ /* 0x000fe20003f4e000 */
[----:B------:R-:W-:Y:S01]  /*2090*/  @!P1 FMUL R33, R33, R33 ;  /* 0x0000002121219220 */ /* 0x000fe20000400000 */
[----:B------:R-:W-:Y:S01]  /*20a0*/  WARPGROUP.ARRIVE ;  /* 0x00000000000079c5 */ /* 0x000fe20000000000 */
[----:B------:R-:W-:Y:S01]  /*20b0*/  FSETP.GEU.AND P3, PT, R39, -126, PT ;  /* 0xc2fc00002700780b */ /* 0x000fe20003f6e000 */
[----:B------:R-:W-:Y:S01]  /*20c0*/  @!P6 FMUL R31, R31, R31 ;  /* 0x0000001f1f1fe220 */ /* 0x000fe20000400000 */
[----:B------:R-:W-:Y:S01]  /*20d0*/  FSETP.GEU.AND P6, PT, R45, -126, PT ;  /* 0xc2fc00002d00780b */ /* 0x000fe20003fce000 */
[----:B------:R-:W-:Y:S01]  /*20e0*/  FADD R17, R17, R36 ;  /* 0x0000002411117221 */ /* 0x000fe20000000000 */
[----:B------:R-:W-:Y:S01]  /*20f0*/  FSETP.GEU.AND P4, PT, R42, -126, PT ;  /* 0xc2fc00002a00780b */ /* 0x000fe20003f8e000 */
[----:B------:R-:W-:Y:S01]  /*2100*/  HGMMA.64x16x16.F32 R56, R24, gdesc[UR4].tnspB, RZ, !UPT, gsb0 ;  /* 0x4020000418387df0 */ /* 0x000fe2000c0008ff */
[----:B------:R-:W-:Y:S01]  /*2110*/  UIADD3 UR6, UR14, 0xa0, URZ ;  /* 0x000000a00e067890 */ /* 0x000fe2000fffe03f */
[----:B------:R-:W-:Y:S01]  /*2120*/  FSETP.GEU.AND P1, PT, R48, -126, PT ;  /* 0xc2fc00003000780b */ /* 0x000fe20003f2e000 */
[----:B------:R-:W-:Y:S01]  /*2130*/  UMOV UR7, 0xc0000010 ;  /* 0xc000001000077882 */ /* 0x000fe20000000000 */
[----:B------:R-:W-:Y:S01]  /*2140*/  FADD R22, R22, R33 ;  /* 0x0000002116167221 */ /* 0x000fe20000000000 */
[----:B------:R-:W-:Y:S01]  /*2150*/  @!P2 FMUL R38, R38, 0.5 ;  /* 0x3f0000002626a820 */ /* 0x000fe20000400000 */
[----:B------:R-:W-:Y:S01]  /*2160*/  FADD R12, R12, R31 ;  /* 0x0000001f0c0c7221 */ /* 0x000fe20000000000 */
[----:B------:R-:W-:Y:S01]  /*2170*/  ULDC UR20, c[0x0][0x604] ;  /* 0x0001810000147ab9 */ /* 0x000fe20000000800 */
[----:B------:R-:W-:Y:S01]  /*2180*/  @!P3 FMUL R39, R39, 0.5 ;  /* 0x3f0000002727b820 */ /* 0x000fe20000400000 */
[----:B--2---:R-:W-:Y:S01]  /*2190*/  @!P5 FMUL R37, R37, R37 ;  /* 0x000000252525d220 */ /* 0x004fe20000400000 */
[----:B------:R-:W-:Y:S01]  /*21a0*/  @!P6 FMUL R45, R45, 0.5 ;  /* 0x3f0000002d2de820 */ /* 0x000fe20000400000 */
[----:B------:R-:W2:Y:S01]  /*21b0*/  MUFU.EX2 R38, R38 ;  /* 0x0000002600267308 */ /* 0x000ea20000000800 */
[----:B------:R-:W-:Y:S01]  /*21c0*/  FSETP.GEU.AND P5, PT, R43, -126, PT ;  /* 0xc2fc00002b00780b */ /* 0x000fe20003fae000 */
[----:B------:R-:W-:Y:S01]  /*21d0*/  @!P4 FMUL R42, R42, 0.5 ;  /* 0x3f0000002a2ac820 */ /* 0x000fe20000400000 */
[----:B------:R-:W-:Y:S01]  /*21e0*/  ULDC UR17, c[0x0][0x28c] ;  /* 0x0000a30000117ab9 */ /* 0x000fe20000000800 */
[----:B------:R-:W-:Y:S01]  /*21f0*/  @!P1 FMUL R48, R48, 0.5 ;  /* 0x3f00000030309820 */ /* 0x000fe20000400000 */
[----:B------:R-:W-:Y:S01]  /*2200*/  VIADD R10, R10, 0x40 ;  /* 0x000000400a0a7836 */ /* 0x000fe20000000000 */
[----:B------:R-:W-:-:S02]  /*2210*/  LEA.HI.SX32 R14, R14, 0xffffffff, 0x1a ;  /* 0xffffffff0e0e7811 */ /* 0x000fc400078fd2ff */
[----:B------:R-:W3:Y:S06]  /*2220*/  MUFU.EX2 R39, R39 ;  /* 0x0000002700277308 */ /* 0x000eec0000000800 */
[----:B------:R-:W-:Y:S02]  /*2230*/  @!P5 FMUL R43, R43, 0.5 ;  /* 0x3f0000002b2bd820 */ /* 0x000fe40000400000 */
[----:B------:R-:W4:Y:S01]  /*2240*/  MUFU.EX2 R40, R45 ;  /* 0x0000002d00287308 */ /* 0x000f220000000800 */
[----:B--2---:R-:W-:Y:S01]  /*2250*/  @!P2 FMUL R38, R38, R38 ;  /* 0x000000262626a220 */ /* 0x004fe20000400000 */
[----:B------:R-:W-:-:S06]  /*2260*/  FSETP.GEU.AND P2, PT, R46, -126, PT ;  /* 0xc2fc00002e00780b */ /* 0x000fcc0003f4e000 */
[----:B-1----:R-:W1:Y:S01]  /*2270*/  MUFU.EX2 R11, R42 ;  /* 0x0000002a000b7308 */ /* 0x002e620000000800 */
[----:B---3--:R-:W-:Y:S01]  /*2280*/  @!P3 FMUL R39, R39, R39 ;  /* 0x000000272727b220 */ /* 0x008fe20000400000 */
[----:B------:R-:W-:Y:S01]  /*2290*/  FSETP.GEU.AND P3, PT, R47, -126, PT ;  /* 0xc2fc00002f00780b */ /* 0x000fe20003f6e000 */
[----:B------:R-:W-:Y:S02]  /*22a0*/  WARPGROUP.DEPBAR.LE gsb0, 0x0 ;  /* 0x00008000000079c5 */ /* 0x000fe40000010000 */
[----:B------:R-:W-:Y:S02]  /*22b0*/  F2FP.F16.F32.PACK_AB R24, R20, R23 ;  /* 0x000000171418723e */ /* 0x000fe400000000ff */
[----:B------:R-:W-:Y:S01]  /*22c0*/  @!P2 FMUL R46, R46, 0.5 ;  /* 0x3f0000002e2ea820 */ /* 0x000fe20000400000 */
[----:B------:R-:W-:Y:S01]  /*22d0*/  F2FP.F16.F32.PACK_AB R26, R28, R21 ;  /* 0x000000151c1a723e */ /* 0x000fe200000000ff */
[----:B----4-:R-:W-:Y:S01]  /*22e0*/  @!P6 FMUL R40, R40, R40 ;  /* 0x000000282828e220 */ /* 0x010fe20000400000 */
[----:B------:R-:W-:Y:S01]  /*22f0*/  F2FP.F16.F32.PACK_AB R25, R37, R34 ;  /* 0x000000222519723e */ /* 0x000fe200000000ff */
[----:B------:R-:W2:Y:S01]  /*2300*/  MUFU.EX2 R44, R43 ;  /* 0x0000002b002c7308 */ /* 0x000ea20000000800 */
[----:B------:R-:W-:-:S03]  /*2310*/  F2FP.F16.F32.PACK_AB R27, R39, R38 ;  /* 0x00000026271b723e */ /* 0x000fc600000000ff */
[----:B------:R-:W-:Y:S01]  /*2320*/  @!P3 FMUL R47, R47, 0.5 ;  /* 0x3f0000002f2fb820 */ /* 0x000fe20000400000 */
[----:B------:R-:W-:Y:S01]  /*2330*/  FSETP.GEU.AND P6, PT, R49, -126, PT ;  /* 0xc2fc00003100780b */ /* 0x000fe20003fce000 */
[----:B-1----:R-:W-:Y:S01]  /*2340*/  @!P4 FMUL R11, R11, R11 ;  /* 0x0000000b0b0bc220 */ /* 0x002fe20000400000 */
[----:B------:R-:W-:Y:S01]  /*2350*/  WARPGROUP.ARRIVE ;  /* 0x00000000000079c5 */ /* 0x000fe20000000000 */
[----:B------:R-:W-:Y:S01]  /*2360*/  FSETP.GEU.AND P4, PT, R53, -126, PT ;  /* 0xc2fc00003500780b */ /* 0x000fe20003f8e000 */
[----:B------:R-:W-:Y:S01]  /*2370*/  FADD R15, R15, R40 ;  /* 0x000000280f0f7221 */ /* 0x000fe20000000000 */
[----:B------:R-:W1:Y:S01]  /*2380*/  MUFU.EX2 R41, R46 ;  /* 0x0000002e00297308 */ /* 0x000e620000000800 */
[----:B------:R-:W-:Y:S02]  /*2390*/  FADD R32, R32, R11 ;  /* 0x0000000b20207221 */ /* 0x000fe40000000000 */
[----:B------:R-:W-:Y:S01]  /*23a0*/  HGMMA.64x16x16.F32 R56, R24, gdesc[UR4].tnspB, R56, gsb0 ;  /* 0x4020000418387df0 */ /* 0x000fe20008000838 */
[----:B------:R-:W-:Y:S01]  /*23b0*/  UIADD3 UR6, UR14, 0xc0, URZ ;  /* 0x000000c00e067890 */ /* 0x000fe2000fffe03f */
[----:B------:R-:W-:-:S03]  /*23c0*/  UMOV UR7, 0xc0000010 ;  /* 0xc000001000077882 */ /* 0x000fc60000000000 */
[----:B------:R-:W3:Y:S01]  /*23d0*/  MUFU.EX2 R42, R47 ;  /* 0x0000002f002a7308 */ /* 0x000ee20000000800 */
[----:B------:R-:W-:Y:S01]  /*23e0*/  @!P6 FMUL R49, R49, 0.5 ;  /* 0x3f0000003131e820 */ /* 0x000fe20000400000 */
[----:B--2---:R-:W-:Y:S01]  /*23f0*/  @!P5 FMUL R44, R44, R44 ;  /* 0x0000002c2c2cd220 */ /* 0x004fe20000400000 */
[----:B------:R-:W-:Y:S01]  /*2400*/  FSETP.GEU.AND P5, PT, R50, -126, PT ;  /* 0xc2fc00003200780b */ /* 0x000fe20003fae000 */
[----:B------:R-:W-:Y:S02]  /*2410*/  @!P4 FMUL R53, R53, 0.5 ;  /* 0x3f0000003535c820 */ /* 0x000fe40000400000 */
[----:B------:R-:W-:Y:S02]  /*2420*/  FADD R29, R29, R44 ;  /* 0x0000002c1d1d7221 */ /* 0x000fe40000000000 */
[----:B------:R-:W2:Y:S01]  /*2430*/  MUFU.EX2 R48, R48 ;  /* 0x0000003000307308 */ /* 0x000ea20000000800 */
[----:B-1----:R-:W-:Y:S01]  /*2440*/  @!P2 FMUL R41, R41, R41 ;  /* 0x000000292929a220 */ /* 0x002fe20000400000 */
[----:B------:R-:W-:-:S03]  /*2450*/  FSETP.GEU.AND P2, PT, R51, -126, PT ;  /* 0xc2fc00003300780b */ /* 0x000fc60003f4e000 */
[----:B------:R-:W-:-:S03]  /*2460*/  FADD R30, R30, R41 ;  /* 0x000000291e1e7221 */ /* 0x000fc60000000000 */
[----:B------:R-:W1:Y:S01]  /*2470*/  MUFU.EX2 R49, R49 ;  /* 0x0000003100317308 */ /* 0x000e620000000800 */
[----:B---3--:R-:W-:Y:S01]  /*2480*/  @!P3 FMUL R42, R42, R42 ;  /* 0x0000002a2a2ab220 */ /* 0x008fe20000400000 */
[----:B------:R-:W-:Y:S01]  /*2490*/  FSETP.GEU.AND P3, PT, R54, -126, PT ;  /* 0xc2fc00003600780b */ /* 0x000fe20003f6e000 */
[----:B------:R-:W-:Y:S02]  /*24a0*/  @!P5 FMUL R50, R50, 0.5 ;  /* 0x3f0000003232d820 */ /* 0x000fe40000400000 */
[----:B------:R-:W-:Y:S02]  /*24b0*/  FADD R35, R35, R42 ;  /* 0x0000002a23237221 */ /* 0x000fe40000000000 */
[----:B------:R-:W-:Y:S01]  /*24c0*/  @!P2 FMUL R51, R51, 0.5 ;  /* 0x3f0000003333a820 */ /* 0x000fe20000400000 */
[----:B------:R-:W3:Y:S01]  /*24d0*/  MUFU.EX2 R53, R53 ;  /* 0x0000003500357308 */ /* 0x000ee20000000800 */
[----:B--2---:R-:W-:Y:S01]  /*24e0*/  @!P1 FMUL R48, R48, R48 ;  /* 0x0000003030309220 */ /* 0x004fe20000400000 */
[----:B------:R-:W-:-:S05]  /*24f0*/  FSETP.GEU.AND P1, PT, R52, -126, PT ;  /* 0xc2fc00003400780b */ /* 0x000fca0003f2e000 */
[----:B------:R-:W-:Y:S01]  /*2500*/  @!P3 FMUL R54, R54, 0.5 ;  /* 0x3f0000003636b820 */ /* 0x000fe20000400000 */
[----:B------:R-:W2:Y:S01]  /*2510*/  MUFU.EX2 R43, R50 ;  /* 0x00000032002b7308 */ /* 0x000ea20000000800 */
[----:B-1----:R-:W-:Y:S01]  /*2520*/  @!P6 FMUL R49, R49, R49 ;  /* 0x000000313131e220 */ /* 0x002fe20000400000 */
[----:B------:R-:W-:Y:S01]  /*2530*/  FSETP.GEU.AND P6, PT, R55, -126, PT ;  /* 0xc2fc00003700780b */ /* 0x000fe20003fce000 */
[----:B------:R-:W-:Y:S02]  /*2540*/  WARPGROUP.DEPBAR.LE gsb0, 0x0 ;  /* 0x00008000000079c5 */ /* 0x000fe40000010000 */
[----:B------:R-:W-:Y:S02]  /*2550*/  F2FP.F16.F32.PACK_AB R24, R31, R36 ;  /* 0x000000241f18723e */ /* 0x000fe400000000ff */
[----:B------:R-:W-:Y:S01]  /*2560*/  @!P1 FMUL R52, R52, 0.5 ;  /* 0x3f00000034349820 */ /* 0x000fe20000400000 */
[----:B------:R-:W-:Y:S01]  /*2570*/  F2FP.F16.F32.PACK_AB R26, R40, R33 ;  /* 0x00000021281a723e */ /* 0x000fe200000000ff */
[----:B------:R-:W1:Y:S01]  /*2580*/  MUFU.EX2 R46, R51 ;  /* 0x00000033002e7308 */ /* 0x000e620000000800 */
[----:B------:R-:W-:Y:S01]  /*2590*/  F2FP.F16.F32.PACK_AB R25, R44, R11 ;  /* 0x0000000b2c19723e */ /* 0x000fe200000000ff */
[----:B---3--:R-:W-:Y:S01]  /*25a0*/  @!P4 FMUL R53, R53, R53 ;  /* 0x000000353535c220 */ /* 0x008fe20000400000 */
[----:B------:R-:W-:Y:S01]  /*25b0*/  F2FP.F16.F32.PACK_AB R27, R42, R41 ;  /* 0x000000292a1b723e */ /* 0x000fe200000000ff */
[----:B------:R-:W-:-:S02]  /*25c0*/  FADD R36, R23, R48 ;  /* 0x0000003017247221 */ /* 0x000fc40000000000 */
[----:B------:R-:W-:Y:S01]  /*25d0*/  @!P6 FMUL R55, R55, 0.5 ;  /* 0x3f0000003737e820 */ /* 0x000fe20000400000 */
[----:B------:R-:W-:Y:S01]  /*25e0*/  FADD R28, R28, R53 ;  /* 0x000000351c1c7221 */ /* 0x000fe20000000000 */
[----:B------:R-:W-:Y:S01]  /*25f0*/  WARPGROUP.ARRIVE ;  /* 0x00000000000079c5 */ /* 0x000fe20000000000 */
[----:B------:R-:W3:Y:S01]  /*2600*/  MUFU.EX2 R52, R52 ;  /* 0x0000003400347308 */ /* 0x000ee20000000800 */
[----:B--2---:R-:W-:Y:S01]  /*2610*/  @!P5 FMUL R43, R43, R43 ;  /* 0x0000002b2b2bd220 */ /* 0x004fe20000400000 */
[----:B------:R-:W-:Y:S02]  /*2620*/  VIADD R11, R2, 0x2820 ;  /* 0x00002820020b7836 */ /* 0x000fe40000000000 */
[----:B------:R-:W-:Y:S01]  /*2630*/  FADD R17, R17, R36 ;  /* 0x0000002411117221 */ /* 0x000fe20000000000 */
[----:B------:R-:W-:Y:S01]  /*2640*/  FADD R15, R15, R28 ;  /* 0x0000001c0f0f7221 */ /* 0x000fe20000000000 */
[----:B------:R-:W-:Y:S01]  /*2650*/  HGMMA.64x16x16.F32 R56, R24, gdesc[UR4].tnspB, R56, gsb0 ;  /* 0x4020000418387df0 */ /* 0x000fe20008000838 */
[----:B------:R-:W-:Y:S01]  /*2660*/  UIADD3 UR6, UR14, 0xe0, URZ ;  /* 0x000000e00e067890 */ /* 0x000fe2000fffe03f */
[----:B------:R-:W2:Y:S01]  /*2670*/  MUFU.EX2 R45, R54 ;  /* 0x00000036002d7308 */ /* 0x000ea20000000800 */
[----:B-1----:R-:W-:Y:S01]  /*2680*/  @!P2 FMUL R46, R46, R46 ;  /* 0x0000002e2e2ea220 */ /* 0x002fe20000400000 */
[----:B------:R-:W-:-:S06]  /*2690*/  UMOV UR7, 0xc0000010 ;  /* 0xc000001000077882 */ /* 0x000fcc0000000000 */
[----:B------:R-:W1:Y:S01]  /*26a0*/  MUFU.EX2 R64, R55 ;  /* 0x0000003700407308 */ /* 0x000e620000000800 */
[----:B---3--:R-:W-:Y:S01]  /*26b0*/  @!P1 FMUL R52, R52, R52 ;  /* 0x0000003434349220 */ /* 0x008fe20000400000 */
[----:B------:R-:W-:-:S03]  /*26c0*/  ISETP.GE.AND P1, PT, R13, 0x81, PT ;  /* 0x000000810d00780c */ /* 0x000fc60003f26270 */
[----:B------:R-:W-:Y:S01]  /*26d0*/  FADD R21, R21, R52 ;  /* 0x0000003415157221 */ /* 0x000fe20000000000 */
[----:B--2---:R-:W-:-:S03]  /*26e0*/  @!P3 FMUL R45, R45, R45 ;  /* 0x0000002d2d2db220 */ /* 0x004fc60000400000 */
[----:B------:R-:W-:-:S04]  /*26f0*/  FADD R22, R22, R21 ;  /* 0x0000001516167221 */ /* 0x000fc80000000000 */
[----:B------:R-:W-:Y:S01]  /*2700*/  FADD R17, R17, R22 ;  /* 0x0000001611117221 */ /* 0x000fe20000000000 */
[----:B-1----:R-:W-:Y:S01]  /*2710*/  @!P6 FMUL R64, R64, R64 ;  /* 0x000000404040e220 */ /* 0x002fe20000400000 */
[----:B------:R-:W-:Y:S02]  /*2720*/  WARPGROUP.DEPBAR.LE gsb0, 0x0 ;  /* 0x00008000000079c5 */ /* 0x000fe40000010000 */
[----:B------:R-:W-:Y:S01]  /*2730*/  F2FP.F16.F32.PACK_AB R24, R49, R48 ;  /* 0x000000303118723e */ /* 0x000fe200000000ff */
[----:B------:R-:W-:Y:S01]  /*2740*/  FADD R49, R20, R49 ;  /* 0x0000003114317221 */ /* 0x000fe20000000000 */
[----:B------:R-:W-:Y:S02]  /*2750*/  F2FP.F16.F32.PACK_AB R26, R53, R52 ;  /* 0x00000034351a723e */ /* 0x000fe400000000ff */
[----:B------:R-:W-:Y:S01]  /*2760*/  F2FP.F16.F32.PACK_AB R25, R46, R43 ;  /* 0x0000002b2e19723e */ /* 0x000fe200000000ff */
[----:B------:R-:W-:Y:S01]  /*2770*/  FADD R43, R34, R43 ;  /* 0x0000002b222b7221 */ /* 0x000fe20000000000 */
[----:B------:R-:W-:Y:S01]  /*2780*/  F2FP.F16.F32.PACK_AB R27, R64, R45 ;  /* 0x0000002d401b723e */ /* 0x000fe200000000ff */
[----:B------:R-:W-:Y:S01]  /*2790*/  FADD R45, R38, R45 ;  /* 0x0000002d262d7221 */ /* 0x000fe20000000000 */
[----:B------:R-:W-:Y:S01]  /*27a0*/  FADD R46, R37, R46 ;  /* 0x0000002e252e7221 */ /* 0x000fe20000000000 */
[----:B------:R-:W-:Y:S01]  /*27b0*/  FADD R64, R39, R64 ;  /* 0x0000004027407221 */ /* 0x000fe20000000000 */
[----:B------:R-:W-:Y:S01]  /*27c0*/  WARPGROUP.ARRIVE ;  /* 0x00000000000079c5 */ /* 0x000fe20000000000 */
[----:B------:R-:W-:Y:S01]  /*27d0*/  FADD R12, R12, R49 ;  /* 0x000000310c0c7221 */ /* 0x000fe20000000000 */
[----:B------:R-:W-:Y:S01]  /*27e0*/  FADD R32, R32, R43 ;  /* 0x0000002b20207221 */ /* 0x000fe20000000000 */
[----:B------:R-:W-:Y:S01]  /*27f0*/  FADD R45, R30, R45 ;  /* 0x0000002d1e2d7221 */ /* 0x000fe20000000000 */
[----:B------:R-:W-:Y:S01]  /*2800*/  FADD R29, R29, R46 ;  /* 0x0000002e1d1d7221 */ /* 0x000fe20000000000 */
[----:B------:R-:W-:Y:S01]  /*2810*/  FADD R64, R35, R64 ;  /* 0x0000004023407221 */ /* 0x000fe20000000000 */
[----:B------:R-:W-:Y:S01]  /*2820*/  HGMMA.64x16x16.F32 R56, R24, gdesc[UR4].tnspB, R56, gsb0 ;  /* 0x4020000418387df0 */ /* 0x000fe20008000838 */
[----:B------:R-:W-:Y:S01]  /*2830*/  PRMT R20, RZ, 0x654, R11 ;  /* 0x00000654ff147816 */ /* 0x000fe2000000000b */
[----:B------:R-:W-:Y:S01]  /*2840*/  FADD R12, R12, R15 ;  /* 0x0000000f0c0c7221 */ /* 0x000fe20000000000 */
[----:B------:R-:W-:Y:S01]  /*2850*/  FADD R32, R32, R45 ;  /* 0x0000002d20207221 */ /* 0x000fe20000000000 */
[----:B------:R-:W-:Y:S01]  /*2860*/  FADD R29, R29, R64 ;  /* 0x000000401d1d7221 */ /* 0x000fe20000000000 */
[----:B------:R-:W-:-:S02]  /*2870*/  IMAD.MOV.U32 R15, RZ, RZ, 0x2 ;  /* 0x00000002ff0f7424 */ /* 0x000fc400078e00ff */
[----:B------:R-:W-:Y:S01]  /*2880*/  FADD R13, R17, R12 ;  /* 0x0000000c110d7221 */ /* 0x000fe20000000000 */
[----:B------:R-:W-:Y:S01]  /*2890*/  FADD R12, R32, R29 ;  /* 0x0000001d200c7221 */ /* 0x000fe20000000000 */
[----:B------:R-:W-:Y:S02]  /*28a0*/  WARPGROUP.DEPBAR.LE gsb0, 0x0 ;  /* 0x00008000000079c5 */ /* 0x000fe40000010000 */
[----:B------:R1:W-:Y:S01]  /*28b0*/  SYNCS.ARRIVE.TRANS64.RED.A1T0 RZ, [R20+URZ], RZ ;  /* 0x000000ff14ff79a7 */ /* 0x0003e2000810043f */
[----:B------:R-:W-:Y:S05]  /*28c0*/  @!P1 BRA `(.L_x_24) ;  /* 0x00000018009c9947 */ /* 0x000fea0003800000 */
[----:B------:R-:W-:Y:S01]  /*28d0*/  IMAD.MOV.U32 R21, RZ, RZ, R19 ;  /* 0x000000ffff157224 */ /* 0x000fe200078e0013 */
[----:B------:R-:W-:Y:S01]  /*28e0*/  MOV R15, 0x2 ;  /* 0x00000002000f7802 */ /* 0x000fe20000000f00 */
[----:B------:R-:W-:Y:S01]  /*28f0*/  IMAD.MOV.U32 R17, RZ, RZ, R18 ;  /* 0x000000ffff117224 */ /* 0x000fe200078e0012 */
[----:B------:R-:W-:Y:S01]  /*2900*/  ULDC.64 UR18, c[0x0][0x198] ;  /* 0x0000660000127ab9 */ /* 0x000fe20000000a00 */
[----:B------:R-:W-:Y:S01]  /*2910*/  IMAD.MOV.U32 R6, RZ, RZ, 0x1 ;  /* 0x00000001ff067424 */ /* 0x000fe200078e00ff */
[----:B------:R-:W-:Y:S01]  /*2920*/  ULDC UR15, c[0x0][0x604] ;  /* 0x00018100000f7ab9 */ /* 0x000fe20000000800 */
[----:B------:R-:W-:-:S07]  /*2930*/  IMAD.MOV.U32 R3, RZ, RZ, RZ ;  /* 0x000000ffff037224 */ /* 0x000fce00078e00ff */
.L_x_36:
[----:B------:R-:W-:Y:S01]  /*2940*/  IMAD R19, R15, 0x8, R2 ;  /* 0x000000080f137824 */ /* 0x000fe200078e0202 */
[----:B------:R-:W-:-:S07]  /*2950*/  SHF.L.U32 R18, R3, 0x1f, RZ ;  /* 0x0000001f03127819 */ /* 0x000fce00000006ff */
[----:B------:R-:W-:Y:S05]  /*2960*/  YIELD ;  /* 0x0000000000007946 */ /* 0x000fea0003800000 */
[----:B------:R-:W2:Y:S01]  /*2970*/  SYNCS.PHASECHK.TRANS64.TRYWAIT P2, [R19+URZ+0x2800], R18 ;  /* 0x00280012130075a7 */ /* 0x000ea2000804017f */
[C---:B------:R-:W-:Y:S01]  /*2980*/  ISETP.GT.AND P1, PT, R14.reuse, 0x2, PT ;  /* 0x000000020e00780c */ /* 0x040fe20003f24270 */
[----:B------:R-:W-:Y:S01]  /*2990*/  VIADD R14, R14, 0xffffffff ;  /* 0xffffffff0e0e7836 */ /* 0x000fe20000000000 */
[----:B--2---:R-:W-:Y:S11]  /*29a0*/  @!P2 BRA `(.L_x_25) ;  /* 0x000000480018a947 */ /* 0x004ff60003800000 */
.L_x_78:
[----:B------:R-:W-:Y:S05]  /*29b0*/  WARPSYNC.ALL ;  /* 0x0000000000007948 */ /* 0x000fea0003800000 */
[----:B------:R-:W-:Y:S01]  /*29c0*/  R2UR UR6, R15 ;  /* 0x000000000f0672ca */ /* 0x000fe200000e0000 */
[----:B------:R-:W-:Y:S01]  /*29d0*/  WARPGROUP.ARRIVE ;  /* 0x00000000000079c5 */ /* 0x000fe20000000000 */
[----:B------:R-:W-:Y:S01]  /*29e0*/  UMOV UR7, 0xc0000010 ;  /* 0xc000001000077882 */ /* 0x000fe20000000000 */
[----:B------:R-:W-:-:S10]  /*29f0*/  ISETP.NE.AND P2, PT, R9, RZ, PT ;  /* 0x000000ff0900720c */ /* 0x000fd40003f45270 */
[----:B------:R-:W-:-:S09]  /*2a00*/  ULEA UR6, UR6, UR16, 0x7 ;  /* 0x0000001006067291 */ /* 0x000fd2000f8e383f */
[----:B------:R-:W-:Y:S03]  /*2a10*/  HGMMA.64x64x16.F32 R24, gdesc[UR4], RZ, !UPT, gsb0 ;  /* 0x00e00000041879f0 */ /* 0x000fe6000c0008ff */
[----:B------:R-:W-:Y:S02]  /*2a20*/  WARPGROUP.DEPBAR.LE gsb0, 0x0 ;  /* 0x00008000000079c5 */ /* 0x000fe40000010000 */
[----:B------:R-:W-:Y:S05]  /*2a30*/  @P2 BRA `(.L_x_26) ;  /* 0x0000000000842947 */ /* 0x000fea0003800000 */
[----:B------:R-:W-:-:S13]  /*2a40*/  ISETP.LT.OR P3, PT, R7, 0x1, !P0 ;  /* 0x000000010700780c */ /* 0x000fda0004761670 */
[----:B------:R-:W-:Y:S05]  /*2a50*/  @P3 BRA `(.L_x_27) ;  /* 0x0000000000783947 */ /* 0x000fea0003800000 */
[----:B--2---:R-:W-:Y:S01]  /*2a60*/  IMAD R18, R5, 0x8, R2 ;  /* 0x0000000805127824 */ /* 0x004fe200078e0202 */
[----:B------:R-:W-:Y:S02]  /*2a70*/  SHF.L.U32 R19, R4, 0x1f, RZ ;  /* 0x0000001f04137819 */ /* 0x000fe400000006ff */
[----:B------:R-:W-:Y:S02]  /*2a80*/  ISETP.NE.AND P4, PT, R0, RZ, PT ;  /* 0x000000ff0000720c */ /* 0x000fe40003f85270 */
[----:B------:R-:W2:Y:S02]  /*2a90*/  SYNCS.PHASECHK.TRANS64.TRYWAIT P3, [R18+URZ+0x2820], R19 ;  /* 0x00282013120075a7 */ /* 0x000ea4000806017f */
[----:B--2---:R-:W-:Y:S09]  /*2aa0*/  @!P3 BRA `(.L_x_28) ;  /* 0x0000004400ecb947 */ /* 0x004ff20003800000 */
.L_x_79:
[----:B------:R-:W-:Y:S05]  /*2ab0*/  @P4 BRA `(.L_x_29) ;  /* 0x0000000000144947 */ /* 0x000fea0003800000 */
[----:B------:R-:W-:Y:S01]  /*2ac0*/  LOP3.LUT P3, RZ, R16, 0x1f, RZ, 0xc0, !PT ;  /* 0x0000001f10ff7812 */ /* 0x000fe2000786c0ff */
[----:B--2---:R-:W-:-:S04]  /*2ad0*/  IMAD.MOV.U32 R19, RZ, RZ, 0x800 ;  /* 0x00000800ff137424 */ /* 0x004fc800078e00ff */
[----:B------:R3:W-:Y:S08]  /*2ae0*/  SYNCS.ARRIVE.TRANS64 RZ, [R18+URZ+0x2800], R19 ;  /* 0x0028001312ff79a7 */ /* 0x0007f0000800003f */
[----:B------:R-:W-:Y:S05]  /*2af0*/  @!P3 BRA `(.L_x_29) ;  /* 0x000000000004b947 */ /* 0x000fea0003800000 */
[----:B------:R-:W-:Y:S01]  /*2b00*/  BPT.TRAP 0x1 ;  /* 0x000000040000795c */ /* 0x000fe20000300000 */
.L_x_29:
[----:B--23--:R-:W-:Y:S01]  /*2b10*/  IMAD R19, R5, 0x800, R2 ;  /* 0x0000080005137824 */ /* 0x00cfe200078e0202 */
[----:B------:R-:W-:Y:S01]  /*2b20*/  R2UR UR35, R8 ;  /* 0x00000000082372ca */ /* 0x000fe200000e0000 */
[----:B------:R-:W-:Y:S01]  /*2b30*/  UIADD3 UR6, UP0, UR18, 0x1f0, URZ ;  /* 0x000001f012067890 */ /* 0x000fe2000ff1e03f */
[----:B------:R-:W-:Y:S01]  /*2b40*/  R2UR UR33, R18 ;  /* 0x00000000122172ca */ /* 0x000fe200000e0000 */
[----:B------:R-:W-:Y:S01]  /*2b50*/  UMOV UR8, 0x0 ;  /* 0x0000000000087882 */ /* 0x000fe20000000000 */
[----:B------:R-:W-:Y:S01]  /*2b60*/  R2UR UR32, R19 ;  /* 0x00000000132072ca */ /* 0x000fe200000e0000 */
[----:B------:R-:W-:Y:S01]  /*2b70*/  UIADD3.X UR7, URZ, UR19, URZ, UP0, !UPT ;  /* 0x000000133f077290 */ /* 0x000fe200087fe43f */
[----:B------:R-:W-:Y:S01]  /*2b80*/  IADD3 R5, R5, 0x1, RZ ;  /* 0x0000000105057810 */ /* 0x000fe20007ffe0ff */
[----:B------:R-:W-:Y:S01]  /*2b90*/  UMOV UR9, 0x10000000 ;  /* 0x1000000000097882 */ /* 0x000fe20000000000 */
[----:B------:R-:W-:Y:S02]  /*2ba0*/  UMOV UR34, URZ ;  /* 0x0000003f00227c82 */ /* 0x000fe40008000000 */
[----:B------:R-:W-:-:S03]  /*2bb0*/  ISETP.NE.AND P3, PT, R5, 0x4, PT ;  /* 0x000000040500780c */ /* 0x000fc60003f65270 */
[----:B------:R-:W-:Y:S01]  /*2bc0*/  USHF.L.U32 UR35, UR35, 0x6, URZ ;  /* 0x0000000623237899 */ /* 0x000fe2000800063f */
[----:B------:R-:W-:Y:S01]  /*2bd0*/  SEL R19, RZ, 0x1, P3 ;  /* 0x00000001ff137807 */ /* 0x000fe20001800000 */
[----:B------:R-:W-:Y:S01]  /*2be0*/  UIADD3 UR33, UR33, 0x2800, URZ ;  /* 0x0000280021217890 */ /* 0x000fe2000fffe03f */
[----:B------:R-:W-:Y:S01]  /*2bf0*/  SEL R5, R5, RZ, P3 ;  /* 0x000000ff05057207 */ /* 0x000fe20001800000 */
[----:B------:R-:W-:Y:S01]  /*2c00*/  UIADD3 UR32, UR32, 0x800, URZ ;  /* 0x0000080020207890 */ /* 0x000fe2000fffe03f */
[----:B------:R-:W-:-:S08]  /*2c10*/  LOP3.LUT R4, R4, R19, RZ, 0x3c, !PT ;  /* 0x0000001304047212 */ /* 0x000fd000078e3cff */
[----:B------:R3:W-:Y:S02]  /*2c20*/  UTMALDG.4D [UR32], [UR6], desc[UR8] ;  /* 0x00000820060075b4 */ /* 0x0007e40008019000 */
[----:B---3--:R-:W-:Y:S01]  /*2c30*/  NOP ;  /* 0x0000000000007918 */ /* 0x008fe20000000000 */
.L_x_27:
[----:B------:R-:W-:-:S07]  /*2c40*/  VIADD R7, R7, 0xffffffff ;  /* 0xffffffff07077836 */ /* 0x000fce0000000000 */
.L_x_26:
[----:B------:R-:W-:Y:S01]  /*2c50*/  VIADD R15, R15, 0x1 ;  /* 0x000000010f0f7836 */ /* 0x000fe20000000000 */
[----:B------:R-:W-:Y:S05]  /*2c60*/  WARPSYNC.ALL ;  /* 0x0000000000007948 */ /* 0x000fea0003800000 */
[----:B------:R-:W-:-:S04]  /*2c70*/  ISETP.NE.AND P3, PT, R15, 0x4, PT ;  /* 0x000000040f00780c */ /* 0x000fc80003f65270 */
[----:B--2---:R-:W-:Y:S02]  /*2c80*/  SEL R18, RZ, 0x1, P3 ;  /* 0x00000001ff127807 */ /* 0x004fe40001800000 */
[----:B------:R-:W-:Y:S02]  /*2c90*/  SEL R15, R15, RZ, P3 ;  /* 0x000000ff0f0f7207 */ /* 0x000fe40001800000 */
[----:B------:R-:W-:Y:S02]  /*2ca0*/  LOP3.LUT R3, R3, R18, RZ, 0x3c, !PT ;  /* 0x0000001203037212 */ /* 0x000fe400078e3cff */
[----:B------:R-:W-:Y:S01]  /*2cb0*/  FMNMX R18, R24, R21, !PT ;  /* 0x0000001518127209 */ /* 0x000fe20007800000 */
[----:B------:R-:W-:Y:S01]  /*2cc0*/  IMAD R68, R6, 0x8, R11 ;  /* 0x0000000806447824 */ /* 0x000fe200078e020b */
[----:B-1----:R-:W-:Y:S02]  /*2cd0*/  FMNMX R20, R26, R17, !PT ;  /* 0x000000111a147209 */ /* 0x002fe40007800000 */
[----:B------:R-:W-:-:S02]  /*2ce0*/  FMNMX R19, R25, R18, !PT ;  /* 0x0000001219137209 */ /* 0x000fc40007800000 */
[----:B------:R-:W-:Y:S02]  /*2cf0*/  FMNMX R23, R27, R20, !PT ;  /* 0x000000141b177209 */ /* 0x000fe40007800000 */
[----:B------:R-:W-:Y:S02]  /*2d00*/  FMNMX R18, R28, R19, !PT ;  /* 0x000000131c127209 */ /* 0x000fe40007800000 */
[----:B------:R-:W-:Y:S02]  /*2d10*/  FMNMX R20, R30, R23, !PT ;  /* 0x000000171e147209 */ /* 0x000fe40007800000 */
[----:B------:R-:W-:Y:S02]  /*2d20*/  FMNMX R19, R29, R18, !PT ;  /* 0x000000121d137209 */ /* 0x000fe40007800000 */
[----:B------:R-:W-:Y:S02]  /*2d30*/  FMNMX R23, R31, R20, !PT ;  /* 0x000000141f177209 */ /* 0x000fe40007800000 */
        /* <DEDUP_REMOVED lines=19> */
[----:B------:R-:W-:Y:S02]  /*2e70*/  PRMT R68, RZ, 0x654, R68 ;  /* 0x00000654ff447816 */ /* 0x000fe40000000044 */
[----:B------:R-:W-:Y:S02]  /*2e80*/  FMNMX R18, R52, R19, !PT ;  /* 0x0000001334127209 */ /* 0x000fe40007800000 */
[----:B------:R-:W-:Y:S01]  /*2e90*/  FMNMX R19, R51, R20, !PT ;  /* 0x0000001433137209 */ /* 0x000fe20007800000 */
[----:B------:R1:W-:Y:S01]  /*2ea0*/  SYNCS.ARRIVE.TRANS64.RED.A1T0 RZ, [R68+URZ], RZ ;  /* 0x000000ff44ff79a7 */ /* 0x0003e2000810043f */
[----:B------:R-:W-:Y:S02]  /*2eb0*/  FMNMX R20, R53, R18, !PT ;  /* 0x0000001235147209 */ /* 0x000fe40007800000 */
[----:B------:R-:W-:-:S03]  /*2ec0*/  FMNMX R18, R54, R19, !PT ;  /* 0x0000001336127209 */ /* 0x000fc60007800000 */
[----:B------:R-:W2:Y:S01]  /*2ed0*/  SHFL.BFLY PT, R19, R20, 0x1, 0x1f ;  /* 0x0c201f0014137f89 */ /* 0x000ea200000e0000 */
[----:B------:R-:W-:-:S05]  /*2ee0*/  FMNMX R22, R55, R18, !PT ;  /* 0x0000001237167209 */ /* 0x000fca0007800000 */
[----:B------:R-:W3:Y:S01]  /*2ef0*/  SHFL.BFLY PT, R65, R22, 0x1, 0x1f ;  /* 0x0c201f0016417f89 */ /* 0x000ee200000e0000 */
[----:B--2---:R-:W-:-:S05]  /*2f00*/  FMNMX R23, R20, R19, !PT ;  /* 0x0000001314177209 */ /* 0x004fca0007800000 */
[----:B------:R-:W2:Y:S01]  /*2f10*/  SHFL.BFLY PT, R18, R23, 0x2, 0x1f ;  /* 0x0c401f0017127f89 */ /* 0x000ea200000e0000 */
[----:B---3--:R-:W-:Y:S01]  /*2f20*/  FMNMX R67, R22, R65, !PT ;  /* 0x0000004116437209 */ /* 0x008fe20007800000 */
[----:B------:R-:W-:Y:S01]  /*2f30*/  IMAD R22, R15, 0x8, R2 ;  /* 0x000000080f167824 */ /* 0x000fe200078e0202 */
[----:B------:R-:W-:-:S03]  /*2f40*/  SHF.L.U32 R65, R3, 0x1f, RZ ;  /* 0x0000001f03417819 */ /* 0x000fc600000006ff */
[----:B------:R-:W3:Y:S01]  /*2f50*/  SHFL.BFLY PT, R64, R67, 0x2, 0x1f ;  /* 0x0c401f0043407f89 */ /* 0x000ee200000e0000 */
[----:B------:R-:W4:Y:S01]  /*2f60*/  SYNCS.PHASECHK.TRANS64.TRYWAIT P5, [R22+URZ+0x2800], R65 ;  /* 0x00280041160075a7 */ /* 0x000f2200080a017f */
[----:B--2---:R-:W-:-:S04]  /*2f70*/  FMNMX R19, R23, R18, !PT ;  /* 0x0000001217137209 */ /* 0x004fc80007800000 */
[----:B------:R-:W-:Y:S02]  /*2f80*/  FSETP.NEU.AND P3, PT, R19, -INF , PT ;  /* 0xff8000001300780b */ /* 0x000fe40003f6d000 */
[----:B---3--:R-:W-:Y:S02]  /*2f90*/  FMNMX R18, R67, R64, !PT ;  /* 0x0000004043127209 */ /* 0x008fe40007800000 */
[----:B------:R-:W-:Y:S02]  /*2fa0*/  FSEL R64, R19, RZ, P3 ;  /* 0x000000ff13407208 */ /* 0x000fe40001800000 */
[----:B------:R-:W-:-:S03]  /*2fb0*/  FSETP.NEU.AND P3, PT, R18, -INF , PT ;  /* 0xff8000001200780b */ /* 0x000fc60003f6d000 */
[----:B------:R-:W-:Y:S01]  /*2fc0*/  FADD R20, -R64, R21 ;  /* 0x0000001540147221 */ /* 0x000fe20000000100 */
[----:B------:R-:W-:-:S03]  /*2fd0*/  FSEL R66, R18, RZ, P3 ;  /* 0x000000ff12427208 */ /* 0x000fc60001800000 */
[----:B------:R-:W-:Y:S02]  /*2fe0*/  FMUL R20, R20, UR15 ;  /* 0x0000000f14147c20 */ /* 0x000fe40008400000 */
[C---:B------:R-:W-:Y:S01]  /*2ff0*/  FADD R17, -R66.reuse, R17 ;  /* 0x0000001142117221 */ /* 0x040fe20000000100 */
[----:B------:R-:W-:Y:S02]  /*3000*/  FMUL R21, R66, UR15 ;  /* 0x0000000f42157c20 */ /* 0x000fe40008400000 */
[----:B------:R-:W-:Y:S01]  /*3010*/  FSETP.GEU.AND P4, PT, R20, -126, PT ;  /* 0xc2fc00001400780b */ /* 0x000fe20003f8e000 */
[----:B------:R-:W-:Y:S01]  /*3020*/  FMUL R17, R17, UR15 ;  /* 0x0000000f11117c20 */ /* 0x000fe20008400000 */
[--C-:B------:R-:W-:Y:S01]  /*3030*/  FFMA R26, R26, UR15, -R21.reuse ;  /* 0x0000000f1a1a7c23 */ /* 0x100fe20008000815 */
[----:B------:R-:W-:-:S03]  /*3040*/  FFMA R27, R27, UR15, -R21 ;  /* 0x0000000f1b1b7c23 */ /* 0x000fc60008000815 */
[----:B------:R-:W-:Y:S02]  /*3050*/  FSETP.GEU.AND P3, PT, R17, -126, PT ;  /* 0xc2fc00001100780b */ /* 0x000fe40003f6e000 */
[----:B------:R-:W-:-:S05]  /*3060*/  FSETP.GEU.AND P6, PT, R26, -126, PT ;  /* 0xc2fc00001a00780b */ /* 0x000fca0003fce000 */
[----:B------:R-:W-:-:S06]  /*3070*/  @!P4 FMUL R20, R20, 0.5 ;  /* 0x3f0000001414c820 */ /* 0x000fcc0000400000 */
[----:B------:R-:W-:Y:S01]  /*3080*/  @!P3 FMUL R17, R17, 0.5 ;  /* 0x3f0000001111b820 */ /* 0x000fe20000400000 */
[----:B------:R-:W2:Y:S08]  /*3090*/  MUFU.EX2 R20, R20 ;  /* 0x0000001400147308 */ /* 0x000eb00000000800 */
[----:B------:R1:W3:Y:S01]  /*30a0*/  MUFU.EX2 R23, R17 ;  /* 0x0000001100177308 */ /* 0x0002e20000000800 */
[----:B----4-:R-:W-:Y:S05]  /*30b0*/  @!P5 BRA `(.L_x_30) ;  /* 0x00000040007cd947 */ /* 0x010fea0003800000 */
.L_x_80:
[--C-:B------:R-:W-:Y:S01]  /*30c0*/  FFMA R66, R30, UR15, -R21.reuse ;  /* 0x0000000f1e427c23 */ /* 0x100fe20008000815 */
[----:B--2---:R-:W-:Y:S01]  /*30d0*/  @!P4 FMUL R20, R20, R20 ;  /* 0x000000141414c220 */ /* 0x004fe20000400000 */
[----:B------:R-:W-:Y:S01]  /*30e0*/  @!P6 FMUL R26, R26, 0.5 ;  /* 0x3f0000001a1ae820 */ /* 0x000fe20000400000 */
[----:B------:R-:W-:Y:S01]  /*30f0*/  FMUL R64, R64, UR15 ;  /* 0x0000000f40407c20 */ /* 0x000fe20008400000 */
[----:B------:R-:W-:Y:S01]  /*3100*/  FSETP.GEU.AND P5, PT, R27, -126, PT ;  /* 0xc2fc00001b00780b */ /* 0x000fe20003fae000 */
[--C-:B------:R-:W-:Y:S01]  /*3110*/  FFMA R67, R31, UR15, -R21.reuse ;  /* 0x0000000f1f437c23 */ /* 0x100fe20008000815 */
[----:B------:R-:W-:Y:S01]  /*3120*/  FSETP.GEU.AND P4, PT, R66, -126, PT ;  /* 0xc2fc00004200780b */ /* 0x000fe20003f8e000 */
[----:B------:R2:W5:Y:S01]  /*3130*/  MUFU.EX2 R30, R26 ;  /* 0x0000001a001e7308 */ /* 0x0005620000000800 */
[--C-:B------:R-:W-:Y:S01]  /*3140*/  FFMA R24, R24, UR15, -R64.reuse ;  /* 0x0000000f18187c23 */ /* 0x100fe20008000840 */
[----:B---3--:R-:W-:Y:S01]  /*3150*/  @!P3 FMUL R23, R23, R23 ;  /* 0x000000171717b220 */ /* 0x008fe20000400000 */
[----:B------:R-:W-:Y:S01]  /*3160*/  FSETP.GEU.AND P3, PT, R67, -126, PT ;  /* 0xc2fc00004300780b */ /* 0x000fe20003f6e000 */
[--C-:B------:R-:W-:Y:S01]  /*3170*/  FFMA R25, R25, UR15, -R64.reuse ;  /* 0x0000000f19197c23 */ /* 0x100fe20008000840 */
[--C-:B-1----:R-:W-:Y:S01]  /*3180*/  FFMA R68, R38, UR15, -R21.reuse ;  /* 0x0000000f26447c23 */ /* 0x102fe20008000815 */
[--C-:B------:R-:W-:Y:S01]  /*3190*/  FFMA R69, R39, UR15, -R21.reuse ;  /* 0x0000000f27457c23 */ /* 0x100fe20008000815 */
[----:B------:R-:W-:Y:S01]  /*31a0*/  R2UR UR6, R15 ;  /* 0x000000000f0672ca */ /* 0x000fe200000e0000 */
[-C--:B------:R-:W-:Y:S01]  /*31b0*/  FMUL R56, R56, R20.reuse ;  /* 0x0000001438387220 */ /* 0x080fe20000400000 */
[--C-:B--2---:R-:W-:Y:S01]  /*31c0*/  FFMA R26, R28, UR15, -R64.reuse ;  /* 0x0000000f1c1a7c23 */ /* 0x104fe20008000840 */
[----:B------:R-:W-:Y:S01]  /*31d0*/  @!P5 FMUL R27, R27, 0.5 ;  /* 0x3f0000001b1bd820 */ /* 0x000fe20000400000 */
[-C--:B------:R-:W-:Y:S01]  /*31e0*/  FMUL R57, R57, R20.reuse ;  /* 0x0000001439397220 */ /* 0x080fe20000400000 */
[----:B------:R-:W-:Y:S01]  /*31f0*/  @!P4 FMUL R66, R66, 0.5 ;  /* 0x3f0000004242c820 */ /* 0x000fe20000400000 */
[-C--:B------:R-:W-:Y:S01]  /*3200*/  FMUL R60, R60, R20.reuse ;  /* 0x000000143c3c7220 */ /* 0x080fe20000400000 */
[----:B------:R1:W2:Y:S01]  /*3210*/  MUFU.EX2 R17, R27 ;  /* 0x0000001b00117308 */ /* 0x0002a20000000800 */
[----:B------:R-:W-:Y:S01]  /*3220*/  FMUL R61, R61, R20 ;  /* 0x000000143d3d7220 */ /* 0x000fe20000400000 */
[----:B------:R-:W-:Y:S01]  /*3230*/  @!P3 FMUL R67, R67, 0.5 ;  /* 0x3f0000004343b820 */ /* 0x000fe20000400000 */
[----:B-----5:R-:W-:Y:S01]  /*3240*/  @!P6 FMUL R30, R30, R30 ;  /* 0x0000001e1e1ee220 */ /* 0x020fe20000400000 */
[----:B------:R-:W-:Y:S01]  /*3250*/  FSETP.GEU.AND P6, PT, R24, -126, PT ;  /* 0xc2fc00001800780b */ /* 0x000fe20003fce000 */
[-C--:B------:R-:W-:Y:S01]  /*3260*/  FMUL R58, R58, R23.reuse ;  /* 0x000000173a3a7220 */ /* 0x080fe20000400000 */
[-C--:B------:R-:W-:Y:S01]  /*3270*/  FMUL R59, R59, R23.reuse ;  /* 0x000000173b3b7220 */ /* 0x080fe20000400000 */
[-C--:B------:R-:W-:Y:S01]  /*3280*/  FMUL R62, R62, R23.reuse ;  /* 0x000000173e3e7220 */ /* 0x080fe20000400000 */
[----:B----4-:R3:W4:Y:S01]  /*3290*/  MUFU.EX2 R22, R66 ;  /* 0x0000004200167308 */ /* 0x0107220000000800 */
[--C-:B-1----:R-:W-:Y:S01]  /*32a0*/  FFMA R27, R29, UR15, -R64.reuse ;  /* 0x0000000f1d1b7c23 */ /* 0x102fe20008000840 */
[----:B------:R-:W-:Y:S01]  /*32b0*/  FMUL R63, R63, R23 ;  /* 0x000000173f3f7220 */ /* 0x000fe20000400000 */
[----:B------:R-:W-:Y:S01]  /*32c0*/  ULEA UR6, UR6, UR14, 0x7 ;  /* 0x0000000e06067291 */ /* 0x000fe2000f8e383f */
[--C-:B------:R-:W-:Y:S01]  /*32d0*/  FFMA R47, R47, UR15, -R21.reuse ;  /* 0x0000000f2f2f7c23 */ /* 0x100fe20008000815 */
[----:B------:R-:W-:Y:S01]  /*32e0*/  UMOV UR7, 0xc0000010 ;  /* 0xc000001000077882 */ /* 0x000fe20000000000 */
[----:B------:R-:W-:Y:S01]  /*32f0*/  UMOV UR11, 0xc0000010 ;  /* 0xc0000010000b7882 */ /* 0x000fe20000000000 */
[----:B------:R-:W-:Y:S01]  /*3300*/  UIADD3 UR8, UR6, 0x20, URZ ;  /* 0x0000002006087890 */ /* 0x000fe2000fffe03f */
[----:B------:R1:W5:Y:S01]  /*3310*/  MUFU.EX2 R31, R67 ;  /* 0x00000043001f7308 */ /* 0x0003620000000800 */
[----:B------:R-:W-:Y:S01]  /*3320*/  @!P6 FMUL R24, R24, 0.5 ;  /* 0x3f0000001818e820 */ /* 0x000fe20000400000 */
[----:B--2---:R-:W-:Y:S01]  /*3330*/  @!P5 FMUL R17, R17, R17 ;  /* 0x000000111111d220 */ /* 0x004fe20000400000 */
[----:B------:R-:W-:Y:S01]  /*3340*/  FSETP.GEU.AND P5, PT, R25, -126, PT ;  /* 0xc2fc00001900780b */ /* 0x000fe20003fae000 */
[--C-:B---3--:R-:W-:Y:S01]  /*3350*/  FFMA R66, R34, UR15, -R21.reuse ;  /* 0x0000000f22427c23 */ /* 0x108fe20008000815 */
[--C-:B------:R-:W-:Y:S01]  /*3360*/  FFMA R55, R55, UR15, -R21.reuse ;  /* 0x0000000f37377c23 */ /* 0x100fe20008000815 */
[----:B------:R-:W-:Y:S01]  /*3370*/  UMOV UR10, UR8 ;  /* 0x00000008000a7c82 */ /* 0x000fe20008000000 */
[--C-:B------:R-:W-:Y:S01]  /*3380*/  FFMA R54, R54, UR15, -R21.reuse ;  /* 0x0000000f36367c23 */ /* 0x100fe20008000815 */
[----:B------:R2:W3:Y:S01]  /*3390*/  MUFU.EX2 R65, R24 ;  /* 0x0000001800417308 */ /* 0x0004e20000000800 */
[----:B----4-:R-:W-:Y:S01]  /*33a0*/  @!P4 FMUL R22, R22, R22 ;  /* 0x000000161616c220 */ /* 0x010fe20000400000 */
[----:B------:R-:W-:Y:S01]  /*33b0*/  FSETP.GEU.AND P4, PT, R26, -126, PT ;  /* 0xc2fc00001a00780b */ /* 0x000fe20003f8e000 */
[----:B-1----:R-:W-:Y:S01]  /*33c0*/  FFMA R67, R35, UR15, -R21 ;  /* 0x0000000f23437c23 */ /* 0x002fe20008000815 */
[----:B------:R-:W-:Y:S01]  /*33d0*/  UIADD3 UR8, UR6, 0x40, URZ ;  /* 0x0000004006087890 */ /* 0x000fe2000fffe03f */
[--C-:B------:R-:W-:Y:S01]  /*33e0*/  FFMA R52, R52, UR15, -R64.reuse ;  /* 0x0000000f34347c23 */ /* 0x100fe20008000840 */
[--C-:B------:R-:W-:Y:S01]  /*33f0*/  FFMA R49, R49, UR15, -R64.reuse ;  /* 0x0000000f31317c23 */ /* 0x100fe20008000840 */
[--C-:B------:R-:W-:Y:S01]  /*3400*/  FFMA R53, R53, UR15, -R64.reuse ;  /* 0x0000000f35357c23 */ /* 0x100fe20008000840 */
[----:B------:R-:W-:Y:S01]  /*3410*/  @!P5 FMUL R25, R25, 0.5 ;  /* 0x3f0000001919d820 */ /* 0x000fe20000400000 */
[----:B-----5:R-:W-:Y:S01]  /*3420*/  @!P3 FMUL R31, R31, R31 ;  /* 0x0000001f1f1fb220 */ /* 0x020fe20000400000 */
[----:B--2---:R-:W-:Y:S01]  /*3430*/  FFMA R24, R32, UR15, -R64 ;  /* 0x0000000f20187c23 */ /* 0x004fe20008000840 */
[----:B------:R-:W-:Y:S01]  /*3440*/  FSETP.GEU.AND P3, PT, R27, -126, PT ;  /* 0xc2fc00001b00780b */ /* 0x000fe20003f6e000 */
[----:B------:R1:W2:Y:S01]  /*3450*/  MUFU.EX2 R28, R25 ;  /* 0x00000019001c7308 */ /* 0x0002a20000000800 */
[----:B------:R-:W-:-:S02]  /*3460*/  VIADD R6, R6, 0x1 ;  /* 0x0000000106067836 */ /* 0x000fc40000000000 */
[----:B------:R-:W-:Y:S01]  /*3470*/  @!P4 FMUL R26, R26, 0.5 ;  /* 0x3f0000001a1ac820 */ /* 0x000fe20000400000 */
[----:B------:R-:W-:Y:S02]  /*3480*/  VIADD R15, R15, 0x1 ;  /* 0x000000010f0f7836 */ /* 0x000fe40000000000 */
[----:B---3--:R-:W-:Y:S01]  /*3490*/  @!P6 FMUL R65, R65, R65 ;  /* 0x000000414141e220 */ /* 0x008fe20000400000 */
[----:B------:R-:W-:Y:S01]  /*34a0*/  FSETP.GEU.AND P6, PT, R66, -126, PT ;  /* 0xc2fc00004200780b */ /* 0x000fe20003fce000 */
[----:B------:R3:W4:Y:S01]  /*34b0*/  MUFU.EX2 R29, R26 ;  /* 0x0000001a001d7308 */ /* 0x0007220000000800 */
[----:B-1----:R-:W-:Y:S01]  /*34c0*/  FFMA R25, R33, UR15, -R64 ;  /* 0x0000000f21197c23 */ /* 0x002fe20008000840 */
[----:B------:R-:W-:Y:S02]  /*34d0*/  FFMA R13, R20, R13, R65 ;  /* 0x0000000d140d7223 */ /* 0x000fe40000000041 */
[----:B------:R-:W-:-:S04]  /*34e0*/  @!P3 FMUL R27, R27, 0.5 ;  /* 0x3f0000001b1bb820 */ /* 0x000fc80000400000 */
[----:B------:R1:W5:Y:S01]  /*34f0*/  MUFU.EX2 R34, R27 ;  /* 0x0000001b00227308 */ /* 0x0003620000000800 */
[--C-:B---3--:R-:W-:Y:S01]  /*3500*/  FFMA R26, R36, UR15, -R64.reuse ;  /* 0x0000000f241a7c23 */ /* 0x108fe20008000840 */
[----:B--2---:R-:W-:Y:S02]  /*3510*/  @!P5 FMUL R28, R28, R28 ;  /* 0x0000001c1c1cd220 */ /* 0x004fe40000400000 */
[----:B------:R-:W-:Y:S01]  /*3520*/  @!P6 FMUL R66, R66, 0.5 ;  /* 0x3f0000004242e820 */ /* 0x000fe20000400000 */
[----:B------:R-:W-:Y:S01]  /*3530*/  FSETP.GEU.AND P5, PT, R67, -126, PT ;  /* 0xc2fc00004300780b */ /* 0x000fe20003fae000 */
[--C-:B------:R-:W-:Y:S01]  /*3540*/  FFMA R36, R37, UR15, -R64.reuse ;  /* 0x0000000f25247c23 */ /* 0x100fe20008000840 */
[--C-:B------:R-:W-:Y:S01]  /*3550*/  FFMA R37, R42, UR15, -R21.reuse ;  /* 0x0000000f2a257c23 */ /* 0x100fe20008000815 */
[----:B------:R-:W-:Y:S01]  /*3560*/  FFMA R42, R43, UR15, -R21 ;  /* 0x0000000f2b2a7c23 */ /* 0x000fe20008000815 */
[----:B------:R-:W2:Y:S01]  /*3570*/  MUFU.EX2 R35, R66 ;  /* 0x0000004200237308 */ /* 0x000ea20000000800 */
[----:B----4-:R-:W-:Y:S01]  /*3580*/  @!P4 FMUL R29, R29, R29 ;  /* 0x0000001d1d1dc220 */ /* 0x010fe20000400000 */
[----:B------:R-:W-:Y:S01]  /*3590*/  FSETP.GEU.AND P4, PT, R68, -126, PT ;  /* 0xc2fc00004400780b */ /* 0x000fe20003f8e000 */
[----:B------:R-:W-:Y:S01]  /*35a0*/  FFMA R43, R40, UR15, -R64 ;  /* 0x0000000f282b7c23 */ /* 0x000fe20008000840 */
[----:B-1----:R-:W-:-:S05]  /*35b0*/  F2FP.F16.F32.PACK_AB R27, R31, R22 ;  /* 0x000000161f1b723e */ /* 0x002fca00000000ff */
[----:B------:R-:W-:Y:S01]  /*35c0*/  @!P5 FMUL R67, R67, 0.5 ;  /* 0x3f0000004343d820 */ /* 0x000fe20000400000 */
[----:B-----5:R-:W-:Y:S01]  /*35d0*/  @!P3 FMUL R34, R34, R34 ;  /* 0x000000222222b220 */ /* 0x020fe20000400000 */
[----:B------:R-:W-:Y:S02]  /*35e0*/  FSETP.GEU.AND P3, PT, R69, -126, PT ;  /* 0xc2fc00004500780b */ /* 0x000fe40003f6e000 */
[----:B------:R-:W1:Y:S02]  /*35f0*/  MUFU.EX2 R38, R67 ;  /* 0x0000004300267308 */ /* 0x000e640000000800 */
[----:B------:R-:W-:Y:S01]  /*3600*/  @!P4 FMUL R68, R68, 0.5 ;  /* 0x3f0000004444c820 */ /* 0x000fe20000400000 */
[----:B--2---:R-:W-:Y:S01]  /*3610*/  @!P6 FMUL R35, R35, R35 ;  /* 0x000000232323e220 */ /* 0x004fe20000400000 */
[----:B------:R-:W-:-:S04]  /*3620*/  FSETP.GEU.AND P6, PT, R24, -126, PT ;  /* 0xc2fc00001800780b */ /* 0x000fc80003fce000 */
[----:B------:R2:W3:Y:S03]  /*3630*/  MUFU.EX2 R32, R68 ;  /* 0x0000004400207308 */ /* 0x0004e60000000800 */
[----:B------:R-:W-:-:S05]  /*3640*/  @!P3 FMUL R69, R69, 0.5 ;  /* 0x3f0000004545b820 */ /* 0x000fca0000400000 */
[----:B------:R4:W5:Y:S01]  /*3650*/  MUFU.EX2 R33, R69 ;  /* 0x0000004500217308 */ /* 0x0009620000000800 */
[----:B-1----:R-:W-:Y:S01]  /*3660*/  @!P5 FMUL R38, R38, R38 ;  /* 0x000000262626d220 */ /* 0x002fe20000400000 */
[----:B------:R-:W-:Y:S01]  /*3670*/  @!P6 FMUL R24, R24, 0.5 ;  /* 0x3f0000001818e820 */ /* 0x000fe20000400000 */
[----:B------:R-:W-:Y:S01]  /*3680*/  FSETP.GEU.AND P5, PT, R25, -126, PT ;  /* 0xc2fc00001900780b */ /* 0x000fe20003fae000 */
[--C-:B--2---:R-:W-:Y:S01]  /*3690*/  FFMA R68, R50, UR15, -R21.reuse ;  /* 0x0000000f32447c23 */ /* 0x104fe20008000815 */
[----:B------:R-:W-:Y:S01]  /*36a0*/  FFMA R50, R51, UR15, -R21 ;  /* 0x0000000f33327c23 */ /* 0x000fe20008000815 */
[--C-:B------:R-:W-:Y:S02]  /*36b0*/  FFMA R51, R48, UR15, -R64.reuse ;  /* 0x0000000f30337c23 */ /* 0x100fe40008000840 */
[----:B------:R1:W2:Y:S01]  /*36c0*/  MUFU.EX2 R39, R24 ;  /* 0x0000001800277308 */ /* 0x0002a20000000800 */
[----:B---3--:R-:W-:Y:S01]  /*36d0*/  @!P4 FMUL R32, R32, R32 ;  /* 0x000000202020c220 */ /* 0x008fe20000400000 */
[----:B------:R-:W-:Y:S01]  /*36e0*/  FSETP.GEU.AND P4, PT, R26, -126, PT ;  /* 0xc2fc00001a00780b */ /* 0x000fe20003f8e000 */
[----:B----4-:R-:W-:-:S05]  /*36f0*/  FFMA R69, R45, UR15, -R64 ;  /* 0x0000000f2d457c23 */ /* 0x010fca0008000840 */
[----:B------:R-:W-:Y:S01]  /*3700*/  @!P5 FMUL R25, R25, 0.5 ;  /* 0x3f0000001919d820 */ /* 0x000fe20000400000 */
[----:B-1----:R-:W-:Y:S01]  /*3710*/  FFMA R24, R46, UR15, -R21 ;  /* 0x0000000f2e187c23 */ /* 0x002fe20008000815 */
[----:B-----5:R-:W-:Y:S01]  /*3720*/  @!P3 FMUL R33, R33, R33 ;  /* 0x000000212121b220 */ /* 0x020fe20000400000 */
[----:B------:R-:W-:Y:S01]  /*3730*/  FSETP.GEU.AND P3, PT, R36, -126, PT ;  /* 0xc2fc00002400780b */ /* 0x000fe20003f6e000 */
[----:B------:R1:W3:Y:S01]  /*3740*/  MUFU.EX2 R66, R25 ;  /* 0x0000001900427308 */ /* 0x0002e20000000800 */
[----:B------:R-:W-:Y:S02]  /*3750*/  FFMA R46, R41, UR15, -R64 ;  /* 0x0000000f292e7c23 */ /* 0x000fe40008000840 */
[----:B------:R-:W-:Y:S01]  /*3760*/  @!P4 FMUL R26, R26, 0.5 ;  /* 0x3f0000001a1ac820 */ /* 0x000fe20000400000 */
[----:B--2---:R-:W-:Y:S01]  /*3770*/  @!P6 FMUL R39, R39, R39 ;  /* 0x000000272727e220 */ /* 0x004fe20000400000 */
[----:B------:R-:W-:-:S03]  /*3780*/  FSETP.GEU.AND P6, PT, R37, -126, PT ;  /* 0xc2fc00002500780b */ /* 0x000fc60003fce000 */
[----:B------:R2:W4:Y:S01]  /*3790*/  MUFU.EX2 R67, R26 ;  /* 0x0000001a00437308 */ /* 0x0005220000000800 */
[----:B-1----:R-:W-:Y:S01]  /*37a0*/  F2FP.F16.F32.PACK_AB R25, R17, R30 ;  /* 0x0000001e1119723e */ /* 0x002fe200000000ff */
[----:B------:R-:W-:Y:S02]  /*37b0*/  FFMA R30, R23, R12, R30 ;  /* 0x0000000c171e7223 */ /* 0x000fe4000000001e */
[----:B------:R-:W-:Y:S02]  /*37c0*/  @!P3 FMUL R36, R36, 0.5 ;  /* 0x3f0000002424b820 */ /* 0x000fe40000400000 */
[----:B------:R-:W-:Y:S01]  /*37d0*/  FADD R17, R30, R17 ;  /* 0x000000111e117221 */ /* 0x000fe20000000000 */
[----:B--2---:R-:W-:-:S03]  /*37e0*/  F2FP.F16.F32.PACK_AB R26, R34, R29 ;  /* 0x0000001d221a723e */ /* 0x004fc600000000ff */
[----:B------:R-:W1:Y:S01]  /*37f0*/  MUFU.EX2 R36, R36 ;  /* 0x0000002400247308 */ /* 0x000e620000000800 */
[----:B---3--:R-:W-:Y:S01]  /*3800*/  @!P5 FMUL R66, R66, R66 ;  /* 0x000000424242d220 */ /* 0x008fe20000400000 */
[----:B------:R-:W-:Y:S01]  /*3810*/  FSETP.GEU.AND P5, PT, R42, -126, PT ;  /* 0xc2fc00002a00780b */ /* 0x000fe20003fae000 */
[----:B------:R-:W-:Y:S01]  /*3820*/  @!P6 FMUL R37, R37, 0.5 ;  /* 0x3f0000002525e820 */ /* 0x000fe20000400000 */
[----:B------:R-:W-:Y:S01]  /*3830*/  FADD R22, R17, R22 ;  /* 0x0000001611167221 */ /* 0x000fe20000000000 */
[----:B----4-:R-:W-:Y:S01]  /*3840*/  @!P4 FMUL R67, R67, R67 ;  /* 0x000000434343c220 */ /* 0x010fe20000400000 */
[----:B------:R-:W-:-:S03]  /*3850*/  FSETP.GEU.AND P4, PT, R24, -126, PT ;  /* 0xc2fc00001800780b */ /* 0x000fc60003f8e000 */
[----:B------:R-:W2:Y:S01]  /*3860*/  MUFU.EX2 R37, R37 ;  /* 0x0000002500257308 */ /* 0x000ea20000000800 */
[----:B------:R-:W-:-:S05]  /*3870*/  FADD R22, R22, R31 ;  /* 0x0000001f16167221 */ /* 0x000fca0000000000 */
[----:B------:R-:W-:Y:S01]  /*3880*/  @!P5 FMUL R42, R42, 0.5 ;  /* 0x3f0000002a2ad820 */ /* 0x000fe20000400000 */
[----:B-1----:R-:W-:Y:S01]  /*3890*/  @!P3 FMUL R36, R36, R36 ;  /* 0x000000242424b220 */ /* 0x002fe20000400000 */
[----:B------:R-:W-:Y:S02]  /*38a0*/  FSETP.GEU.AND P3, PT, R47, -126, PT ;  /* 0xc2fc00002f00780b */ /* 0x000fe40003f6e000 */
[----:B------:R-:W-:Y:S02]  /*38b0*/  @!P4 FMUL R24, R24, 0.5 ;  /* 0x3f0000001818c820 */ /* 0x000fe40000400000 */
[----:B------:R-:W1:Y:S01]  /*38c0*/  MUFU.EX2 R42, R42 ;  /* 0x0000002a002a7308 */ /* 0x000e620000000800 */
[----:B--2---:R-:W-:Y:S01]  /*38d0*/  @!P6 FMUL R37, R37, R37 ;  /* 0x000000252525e220 */ /* 0x004fe20000400000 */
[----:B------:R-:W-:-:S06]  /*38e0*/  FSETP.GEU.AND P6, PT, R43, -126, PT ;  /* 0xc2fc00002b00780b */ /* 0x000fcc0003fce000 */
[----:B------:R2:W3:Y:S01]  /*38f0*/  MUFU.EX2 R40, R24 ;  /* 0x0000001800287308 */ /* 0x0004e20000000800 */
[----:B------:R-:W-:-:S07]  /*3900*/  @!P3 FMUL R47, R47, 0.5 ;  /* 0x3f0000002f2fb820 */ /* 0x000fce0000400000 */
[----:B------:R-:W4:Y:S01]  /*3910*/  MUFU.EX2 R41, R47 ;  /* 0x0000002f00297308 */ /* 0x000f220000000800 */
[----:B--2---:R-:W-:Y:S01]  /*3920*/  F2FP.F16.F32.PACK_AB R24, R28, R65 ;  /* 0x000000411c18723e */ /* 0x004fe200000000ff */
[----:B-1----:R-:W-:Y:S01]  /*3930*/  @!P5 FMUL R42, R42, R42 ;  /* 0x0000002a2a2ad220 */ /* 0x002fe20000400000 */
[----:B------:R-:W-:Y:S01]  /*3940*/  FSETP.GEU.AND P5, PT, R46, -126, PT ;  /* 0xc2fc00002e00780b */ /* 0x000fe20003fae000 */
[----:B------:R-:W-:Y:S01]  /*3950*/  @!P6 FMUL R43, R43, 0.5 ;  /* 0x3f0000002b2be820 */ /* 0x000fe20000400000 */
[----:B------:R-:W-:Y:S01]  /*3960*/  WARPGROUP.ARRIVE ;  /* 0x00000000000079c5 */ /* 0x000fe20000000000 */
[----:B------:R-:W-:Y:S01]  /*3970*/  FADD R28, R13, R28 ;  /* 0x0000001c0d1c7221 */ /* 0x000fe20000000000 */
[----:B---3--:R-:W-:-:S03]  /*3980*/  @!P4 FMUL R40, R40, R40 ;  /* 0x000000282828c220 */ /* 0x008fc60000400000 */
[----:B------:R-:W1:Y:S01]  /*3990*/  MUFU.EX2 R43, R43 ;  /* 0x0000002b002b7308 */ /* 0x000e620000000800 */
[----:B------:R-:W-:Y:S01]  /*39a0*/  HGMMA.64x16x16.F32 R56, R24, gdesc[UR4].tnspB, R56, gsb0 ;  /* 0x4020000418387df0 */ /* 0x000fe20008000838 */
[----:B------:R-:W-:Y:S01]  /*39b0*/  UIADD3 UR6, UR6, 0x60, URZ ;  /* 0x0000006006067890 */ /* 0x000fe2000fffe03f */
[----:B------:R-:W-:Y:S01]  /*39c0*/  FADD R29, R28, R29 ;  /* 0x0000001d1c1d7221 */ /* 0x000fe20000000000 */
[----:B------:R-:W-:Y:S02]  /*39d0*/  UMOV UR7, 0xc0000010 ;  /* 0xc000001000077882 */ /* 0x000fe40000000000 */
[----:B------:R-:W-:Y:S01]  /*39e0*/  @!P5 FMUL R46, R46, 0.5 ;  /* 0x3f0000002e2ed820 */ /* 0x000fe20000400000 */
[----:B----4-:R-:W-:Y:S01]  /*39f0*/  @!P3 FMUL R41, R41, R41 ;  /* 0x000000292929b220 */ /* 0x010fe20000400000 */
[----:B------:R-:W-:Y:S01]  /*3a00*/  FSETP.GEU.AND P3, PT, R69, -126, PT ;  /* 0xc2fc00004500780b */ /* 0x000fe20003f6e000 */
[----:B------:R-:W-:Y:S01]  /*3a10*/  FADD R34, R29, R34 ;  /* 0x000000221d227221 */ /* 0x000fe20000000000 */
[----:B-1----:R-:W-:Y:S01]  /*3a20*/  @!P6 FMUL R43, R43, R43 ;  /* 0x0000002b2b2be220 */ /* 0x002fe20000400000 */
[----:B------:R-:W-:-:S10]  /*3a30*/  FSETP.GEU.AND P6, PT, R68, -126, PT ;  /* 0xc2fc00004400780b */ /* 0x000fd40003fce000 */
[----:B------:R-:W-:-:S03]  /*3a40*/  @!P3 FMUL R69, R69, 0.5 ;  /* 0x3f0000004545b820 */ /* 0x000fc60000400000 */
[----:B------:R-:W-:-:S04]  /*3a50*/  @!P6 FMUL R68, R68, 0.5 ;  /* 0x3f0000004444e820 */ /* 0x000fc80000400000 */
[----:B------:R-:W1:Y:S01]  /*3a60*/  MUFU.EX2 R47, R68 ;  /* 0x00000044002f7308 */ /* 0x000e620000000800 */
[----:B------:R-:W-:Y:S02]  /*3a70*/  WARPGROUP.DEPBAR.LE gsb0, 0x0 ;  /* 0x00008000000079c5 */ /* 0x000fe40000010000 */
[----:B------:R-:W-:Y:S01]  /*3a80*/  FFMA R24, R44, UR15, -R64 ;  /* 0x0000000f2c187c23 */ /* 0x000fe20008000840 */
[----:B------:R-:W-:-:S04]  /*3a90*/  F2FP.F16.F32.PACK_AB R25, R38, R35 ;  /* 0x000000232619723e */ /* 0x000fc800000000ff */
[----:B------:R-:W2:Y:S01]  /*3aa0*/  MUFU.EX2 R44, R46 ;  /* 0x0000002e002c7308 */ /* 0x000ea20000000800 */
[----:B------:R-:W-:Y:S01]  /*3ab0*/  F2FP.F16.F32.PACK_AB R27, R33, R32 ;  /* 0x00000020211b723e */ /* 0x000fe200000000ff */
[----:B------:R-:W-:Y:S01]  /*3ac0*/  FADD R35, R22, R35 ;  /* 0x0000002316237221 */ /* 0x000fe20000000000 */
[----:B------:R-:W-:Y:S02]  /*3ad0*/  FSETP.GEU.AND P4, PT, R24, -126, PT ;  /* 0xc2fc00001800780b */ /* 0x000fe40003f8e000 */
[----:B------:R-:W-:Y:S01]  /*3ae0*/  F2FP.F16.F32.PACK_AB R26, R36, R67 ;  /* 0x00000043241a723e */ /* 0x000fe200000000ff */
[----:B-1----:R-:W-:Y:S01]  /*3af0*/  @!P6 FMUL R47, R47, R47 ;  /* 0x0000002f2f2fe220 */ /* 0x002fe20000400000 */
[----:B------:R-:W-:Y:S01]  /*3b00*/  FSETP.GEU.AND P6, PT, R51, -126, PT ;  /* 0xc2fc00003300780b */ /* 0x000fe20003fce000 */
[----:B------:R-:W1:Y:S01]  /*3b10*/  MUFU.EX2 R46, R69 ;  /* 0x00000045002e7308 */ /* 0x000e620000000800 */
[----:B------:R-:W-:-:S04]  /*3b20*/  FADD R35, R35, R38 ;  /* 0x0000002623237221 */ /* 0x000fc80000000000 */
[----:B------:R-:W-:-:S03]  /*3b30*/  FADD R32, R35, R32 ;  /* 0x0000002023207221 */ /* 0x000fc60000000000 */
[----:B------:R-:W-:Y:S01]  /*3b40*/  @!P4 FMUL R24, R24, 0.5 ;  /* 0x3f0000001818c820 */ /* 0x000fe20000400000 */
[----:B--2---:R-:W-:Y:S01]  /*3b50*/  @!P5 FMUL R44, R44, R44 ;  /* 0x0000002c2c2cd220 */ /* 0x004fe20000400000 */
[----:B------:R-:W-:Y:S01]  /*3b60*/  FSETP.GEU.AND P5, PT, R50, -126, PT ;  /* 0xc2fc00003200780b */ /* 0x000fe20003fae000 */
[----:B------:R-:W-:Y:S01]  /*3b70*/  FADD R32, R32, R33 ;  /* 0x0000002120207221 */ /* 0x000fe20000000000 */
[----:B------:R2:W3:Y:S01]  /*3b80*/  MUFU.EX2 R45, R24 ;  /* 0x00000018002d7308 */ /* 0x0004e20000000800 */
[----:B------:R-:W-:Y:S01]  /*3b90*/  @!P6 FMUL R51, R51, 0.5 ;  /* 0x3f0000003333e820 */ /* 0x000fe20000400000 */
[----:B-1----:R-:W-:Y:S01]  /*3ba0*/  @!P3 FMUL R46, R46, R46 ;  /* 0x0000002e2e2eb220 */ /* 0x002fe20000400000 */
[----:B------:R-:W-:-:S05]  /*3bb0*/  FSETP.GEU.AND P3, PT, R55, -126, PT ;  /* 0xc2fc00003700780b */ /* 0x000fca0003f6e000 */
[----:B------:R-:W1:Y:S01]  /*3bc0*/  MUFU.EX2 R12, R51 ;  /* 0x00000033000c7308 */ /* 0x000e620000000800 */
[----:B--2---:R-:W-:Y:S01]  /*3bd0*/  F2FP.F16.F32.PACK_AB R24, R66, R39 ;  /* 0x000000274218723e */ /* 0x004fe200000000ff */
[----:B------:R-:W-:Y:S01]  /*3be0*/  FADD R39, R34, R39 ;  /* 0x0000002722277221 */ /* 0x000fe20000000000 */
[----:B------:R-:W-:Y:S02]  /*3bf0*/  @!P5 FMUL R50, R50, 0.5 ;  /* 0x3f0000003232d820 */ /* 0x000fe40000400000 */
[----:B------:R-:W-:Y:S01]  /*3c00*/  WARPGROUP.ARRIVE ;  /* 0x00000000000079c5 */ /* 0x000fe20000000000 */
[----:B------:R-:W-:Y:S01]  /*3c10*/  FADD R66, R39, R66 ;  /* 0x0000004227427221 */ /* 0x000fe20000000000 */
[----:B---3--:R-:W-:Y:S01]  /*3c20*/  @!P4 FMUL R45, R45, R45 ;  /* 0x0000002d2d2dc220 */ /* 0x008fe20000400000 */
[----:B------:R-:W-:-:S03]  /*3c30*/  FSETP.GEU.AND P4, PT, R54, -126, PT ;  /* 0xc2fc00003600780b */ /* 0x000fc60003f8e000 */
[----:B------:R-:W-:Y:S01]  /*3c40*/  HGMMA.64x16x16.F32 R56, R24, gdesc[UR8].tnspB, R56, gsb0 ;  /* 0x4020000818387df0 */ /* 0x000fe20008000838 */
[----:B------:R-:W-:Y:S01]  /*3c50*/  @!P3 FMUL R55, R55, 0.5 ;  /* 0x3f0000003737b820 */ /* 0x000fe20000400000 */
[----:B------:R-:W2:Y:S01]  /*3c60*/  MUFU.EX2 R50, R50 ;  /* 0x0000003200327308 */ /* 0x000ea20000000800 */
[----:B------:R-:W-:Y:S01]  /*3c70*/  UMOV UR10, UR8 ;  /* 0x00000008000a7c82 */ /* 0x000fe20008000000 */
[----:B------:R-:W-:Y:S01]  /*3c80*/  UMOV UR11, 0xc0000010 ;  /* 0xc0000010000b7882 */ /* 0x000fe20000000000 */
[----:B------:R-:W-:Y:S01]  /*3c90*/  FADD R67, R66, R67 ;  /* 0x0000004342437221 */ /* 0x000fe20000000000 */
[----:B-1----:R-:W-:-:S03]  /*3ca0*/  @!P6 FMUL R12, R12, R12 ;  /* 0x0000000c0c0ce220 */ /* 0x002fc60000400000 */
[----:B------:R-:W-:Y:S01]  /*3cb0*/  FADD R36, R67, R36 ;  /* 0x0000002443247221 */ /* 0x000fe20000000000 */
[----:B------:R-:W1:Y:S01]  /*3cc0*/  MUFU.EX2 R48, R55 ;  /* 0x0000003700307308 */ /* 0x000e620000000800 */
[----:B------:R-:W-:-:S07]  /*3cd0*/  @!P4 FMUL R54, R54, 0.5 ;  /* 0x3f0000003636c820 */ /* 0x000fce0000400000 */
[----:B------:R-:W3:Y:S01]  /*3ce0*/  MUFU.EX2 R21, R54 ;  /* 0x0000003600157308 */ /* 0x000ee20000000800 */
[----:B--2---:R-:W-:Y:S01]  /*3cf0*/  @!P5 FMUL R50, R50, R50 ;  /* 0x000000323232d220 */ /* 0x004fe20000400000 */
[----:B------:R-:W-:Y:S01]  /*3d00*/  FSETP.GEU.AND P5, PT, R49, -126, PT ;  /* 0xc2fc00003100780b */ /* 0x000fe20003fae000 */
[----:B-1----:R-:W-:Y:S01]  /*3d10*/  @!P3 FMUL R48, R48, R48 ;  /* 0x000000303030b220 */ /* 0x002fe20000400000 */
[----:B------:R-:W-:-:S11]  /*3d20*/  FSETP.GEU.AND P3, PT, R52, -126, PT ;  /* 0xc2fc00003400780b */ /* 0x000fd60003f6e000 */
[----:B------:R-:W-:Y:S01]  /*3d30*/  @!P5 FMUL R49, R49, 0.5 ;  /* 0x3f0000003131d820 */ /* 0x000fe20000400000 */
[----:B---3--:R-:W-:Y:S01]  /*3d40*/  @!P4 FMUL R21, R21, R21 ;  /* 0x000000151515c220 */ /* 0x008fe20000400000 */
[----:B------:R-:W-:Y:S02]  /*3d50*/  FSETP.GEU.AND P4, PT, R53, -126, PT ;  /* 0xc2fc00003500780b */ /* 0x000fe40003f8e000 */
[----:B------:R-:W1:Y:S01]  /*3d60*/  MUFU.EX2 R23, R49 ;  /* 0x0000003100177308 */ /* 0x000e620000000800 */
[----:B------:R-:W-:Y:S01]  /*3d70*/  @!P3 FMUL R52, R52, 0.5 ;  /* 0x3f0000003434b820 */ /* 0x000fe20000400000 */
[----:B------:R-:W-:Y:S02]  /*3d80*/  WARPGROUP.DEPBAR.LE gsb0, 0x0 ;  /* 0x00008000000079c5 */ /* 0x000fe40000010000 */
[----:B------:R-:W-:Y:S01]  /*3d90*/  F2FP.F16.F32.PACK_AB R25, R42, R37 ;  /* 0x000000252a19723e */ /* 0x000fe200000000ff */
[----:B------:R-:W-:Y:S01]  /*3da0*/  FADD R37, R32, R37 ;  /* 0x0000002520257221 */ /* 0x000fe20000000000 */
[----:B------:R-:W-:-:S02]  /*3db0*/  F2FP.F16.F32.PACK_AB R27, R41, R40 ;  /* 0x00000028291b723e */ /* 0x000fc400000000ff */
[----:B------:R-:W2:Y:S01]  /*3dc0*/  MUFU.EX2 R52, R52 ;  /* 0x0000003400347308 */ /* 0x000ea20000000800 */
[----:B------:R-:W-:Y:S02]  /*3dd0*/  F2FP.F16.F32.PACK_AB R24, R44, R43 ;  /* 0x0000002b2c18723e */ /* 0x000fe400000000ff */
[----:B------:R-:W-:Y:S01]  /*3de0*/  @!P4 FMUL R53, R53, 0.5 ;  /* 0x3f0000003535c820 */ /* 0x000fe20000400000 */
[----:B------:R-:W-:Y:S01]  /*3df0*/  F2FP.F16.F32.PACK_AB R26, R46, R45 ;  /* 0x0000002d2e1a723e */ /* 0x000fe200000000ff */
[----:B------:R-:W-:Y:S01]  /*3e00*/  FADD R43, R36, R43 ;  /* 0x0000002b242b7221 */ /* 0x000fe20000000000 */
[----:B------:R-:W-:Y:S02]  /*3e10*/  FADD R37, R37, R42 ;  /* 0x0000002a25257221 */ /* 0x000fe40000000000 */
[----:B------:R-:W-:Y:S01]  /*3e20*/  WARPGROUP.ARRIVE ;  /* 0x00000000000079c5 */ /* 0x000fe20000000000 */
[----:B------:R-:W3:Y:S01]  /*3e30*/  MUFU.EX2 R13, R53 ;  /* 0x00000035000d7308 */ /* 0x000ee20000000800 */
[----:B-1----:R-:W-:Y:S01]  /*3e40*/  @!P5 FMUL R23, R23, R23 ;  /* 0x000000171717d220 */ /* 0x002fe20000400000 */
[----:B------:R-:W-:Y:S01]  /*3e50*/  FADD R44, R43, R44 ;  /* 0x0000002c2b2c7221 */ /* 0x000fe20000000000 */
[----:B------:R-:W-:-:S02]  /*3e60*/  FADD R40, R37, R40 ;  /* 0x0000002825287221 */ /* 0x000fc40000000000 */
[----:B------:R-:W-:Y:S01]  /*3e70*/  HGMMA.64x16x16.F32 R56, R24, gdesc[UR8].tnspB, R56, gsb0 ;  /* 0x4020000818387df0 */ /* 0x000fe20008000838 */
[----:B------:R-:W-:Y:S01]  /*3e80*/  FADD R45, R44, R45 ;  /* 0x0000002d2c2d7221 */ /* 0x000fe20000000000 */
[----:B------:R-:W-:Y:S01]  /*3e90*/  FADD R40, R40, R41 ;  /* 0x0000002928287221 */ /* 0x000fe20000000000 */
[----:B--2---:R-:W-:Y:S01]  /*3ea0*/  @!P3 FMUL R52, R52, R52 ;  /* 0x000000343434b220 */ /* 0x004fe20000400000 */
[----:B------:R-:W-:Y:S01]  /*3eb0*/  ISETP.NE.AND P3, PT, R6, 0x4, PT ;  /* 0x000000040600780c */ /* 0x000fe20003f65270 */
[----:B------:R-:W-:-:S03]  /*3ec0*/  FADD R45, R45, R46 ;  /* 0x0000002e2d2d7221 */ /* 0x000fc60000000000 */
[----:B------:R-:W-:Y:S01]  /*3ed0*/  SEL R6, R6, RZ, P3 ;  /* 0x000000ff06067207 */ /* 0x000fe20001800000 */
[----:B---3--:R-:W-:Y:S01]  /*3ee0*/  @!P4 FMUL R13, R13, R13 ;  /* 0x0000000d0d0dc220 */ /* 0x008fe20000400000 */
[----:B------:R-:W-:-:S03]  /*3ef0*/  ISETP.NE.AND P4, PT, R15, 0x4, PT ;  /* 0x000000040f00780c */ /* 0x000fc60003f85270 */
[C---:B------:R-:W-:Y:S01]  /*3f00*/  IMAD R17, R6.reuse, 0x8, R11 ;  /* 0x0000000806117824 */ /* 0x040fe200078e020b */
[----:B------:R-:W-:Y:S02]  /*3f10*/  IADD3 R6, R6, 0x1, RZ ;  /* 0x0000000106067810 */ /* 0x000fe40007ffe0ff */
[----:B------:R-:W-:Y:S02]  /*3f20*/  SEL R15, R15, RZ, P4 ;  /* 0x000000ff0f0f7207 */ /* 0x000fe40002000000 */
[----:B------:R-:W-:Y:S02]  /*3f30*/  PRMT R17, RZ, 0x654, R17 ;  /* 0x00000654ff117816 */ /* 0x000fe40000000011 */
[----:B------:R-:W-:-:S04]  /*3f40*/  ISETP.NE.AND P3, PT, R6, 0x4, PT ;  /* 0x000000040600780c */ /* 0x000fc80003f65270 */
[----:B------:R-:W-:Y:S01]  /*3f50*/  SEL R6, R6, RZ, P3 ;  /* 0x000000ff06067207 */ /* 0x000fe20001800000 */
[----:B------:R-:W-:Y:S02]  /*3f60*/  WARPGROUP.DEPBAR.LE gsb0, 0x0 ;  /* 0x00008000000079c5 */ /* 0x000fe40000010000 */
[----:B------:R-:W-:Y:S01]  /*3f70*/  F2FP.F16.F32.PACK_AB R25, R50, R47 ;  /* 0x0000002f3219723e */ /* 0x000fe200000000ff */
[----:B------:R-:W-:Y:S01]  /*3f80*/  FADD R47, R40, R47 ;  /* 0x0000002f282f7221 */ /* 0x000fe20000000000 */
[----:B------:R-:W-:Y:S02]  /*3f90*/  F2FP.F16.F32.PACK_AB R27, R48, R21 ;  /* 0x00000015301b723e */ /* 0x000fe400000000ff */
[----:B------:R-:W-:Y:S01]  /*3fa0*/  F2FP.F16.F32.PACK_AB R24, R23, R12 ;  /* 0x0000000c1718723e */ /* 0x000fe200000000ff */
[----:B------:R-:W-:Y:S01]  /*3fb0*/  FADD R12, R45, R12 ;  /* 0x0000000c2d0c7221 */ /* 0x000fe20000000000 */
[----:B------:R-:W-:Y:S01]  /*3fc0*/  F2FP.F16.F32.PACK_AB R26, R13, R52 ;  /* 0x000000340d1a723e */ /* 0x000fe200000000ff */
[----:B------:R-:W-:-:S02]  /*3fd0*/  FADD R50, R47, R50 ;  /* 0x000000322f327221 */ /* 0x000fc40000000000 */
[----:B------:R-:W-:Y:S01]  /*3fe0*/  FADD R23, R12, R23 ;  /* 0x000000170c177221 */ /* 0x000fe20000000000 */
[----:B------:R-:W-:Y:S01]  /*3ff0*/  WARPGROUP.ARRIVE ;  /* 0x00000000000079c5 */ /* 0x000fe20000000000 */
[----:B------:R-:W-:Y:S01]  /*4000*/  SEL R12, RZ, 0x1, P4 ;  /* 0x00000001ff0c7807 */ /* 0x000fe20002000000 */
[----:B------:R-:W-:Y:S01]  /*4010*/  FADD R21, R50, R21 ;  /* 0x0000001532157221 */ /* 0x000fe20000000000 */
[----:B------:R-:W-:Y:S02]  /*4020*/  FADD R52, R23, R52 ;  /* 0x0000003417347221 */ /* 0x000fe40000000000 */
[----:B------:R-:W-:Y:S01]  /*4030*/  LOP3.LUT R3, R3, R12, RZ, 0x3c, !PT ;  /* 0x0000000c03037212 */ /* 0x000fe200078e3cff */
[----:B------:R-:W-:Y:S01]  /*4040*/  HGMMA.64x16x16.F32 R56, R24, gdesc[UR4].tnspB, R56, gsb0 ;  /* 0x4020000418387df0 */ /* 0x000fe20008000838 */
[----:B------:R-:W-:Y:S01]  /*4050*/  FADD R12, R21, R48 ;  /* 0x00000030150c7221 */ /* 0x000fe20000000000 */
[----:B------:R-:W-:Y:S01]  /*4060*/  FADD R13, R52, R13 ;  /* 0x0000000d340d7221 */ /* 0x000fe20000000000 */
[----:B------:R-:W-:-:S02]  /*4070*/  WARPGROUP.DEPBAR.LE gsb0, 0x0 ;  /* 0x00008000000079c5 */ /* 0x000fc40000010000 */
[----:B------:R1:W-:Y:S01]  /*4080*/  SYNCS.ARRIVE.TRANS64.RED.A1T0 RZ, [R17+URZ], RZ ;  /* 0x000000ff11ff79a7 */ /* 0x0003e2000810043f */
[----:B------:R-:W-:Y:S05]  /*4090*/  @P2 BRA `(.L_x_31) ;  /* 0x0000000000982947 */ /* 0x000fea0003800000 */
[----:B------:R-:W-:Y:S01]  /*40a0*/  ISETP.LT.OR P2, PT, R7, 0x1, !P0 ;  /* 0x000000010700780c */ /* 0x000fe20004741670 */
[----:B------:R-:W-:-:S12]  /*40b0*/  BSSY B0, `(.L_x_32) ;  /* 0x0000023000007945 */ /* 0x000fd80003800000 */
[----:B------:R-:W-:Y:S05]  /*40c0*/  @P2 BRA `(.L_x_33) ;  /* 0x0000000000842947 */ /* 0x000fea0003800000 */
[----:B-1----:R-:W-:Y:S01]  /*40d0*/  IMAD R17, R5, 0x8, R2 ;  /* 0x0000000805117824 */ /* 0x002fe200078e0202 */
[----:B------:R-:W-:Y:S02]  /*40e0*/  SHF.L.U32 R20, R4, 0x1f, RZ ;  /* 0x0000001f04147819 */ /* 0x000fe400000006ff */
[----:B------:R-:W-:Y:S02]  /*40f0*/  ISETP.NE.AND P3, PT, R0, RZ, PT ;  /* 0x000000ff0000720c */ /* 0x000fe40003f65270 */
[----:B------:R-:W1:Y:S02]  /*4100*/  SYNCS.PHASECHK.TRANS64.TRYWAIT P2, [R17+URZ+0x2820], R20 ;  /* 0x00282014110075a7 */ /* 0x000e64000804017f */
[----:B-1----:R-:W-:Y:S09]  /*4110*/  @!P2 BRA `(.L_x_34) ;  /* 0x000000300078a947 */ /* 0x002ff20003800000 */
.L_x_81:
[----:B------:R-:W-:Y:S05]  /*4120*/  @P3 BRA `(.L_x_35) ;  /* 0x0000000000143947 */ /* 0x000fea0003800000 */
[----:B------:R-:W-:Y:S01]  /*4130*/  LOP3.LUT P2, RZ, R16, 0x1f, RZ, 0xc0, !PT ;  /* 0x0000001f10ff7812 */ /* 0x000fe2000784c0ff */
[----:B-1----:R-:W-:-:S04]  /*4140*/  IMAD.MOV.U32 R20, RZ, RZ, 0x800 ;  /* 0x00000800ff147424 */ /* 0x002fc800078e00ff */
[----:B------:R2:W-:Y:S08]  /*4150*/  SYNCS.ARRIVE.TRANS64 RZ, [R17+URZ+0x2800], R20 ;  /* 0x0028001411ff79a7 */ /* 0x0005f0000800003f */
[----:B------:R-:W-:Y:S05]  /*4160*/  @!P2 BRA `(.L_x_35) ;  /* 0x000000000004a947 */ /* 0x000fea0003800000 */
[----:B------:R-:W-:Y:S01]  /*4170*/  BPT.TRAP 0x1 ;  /* 0x000000040000795c */ /* 0x000fe20000300000 */
.L_x_35:
[----:B-12---:R-:W-:Y:S01]  /*4180*/  IMAD R20, R5, 0x800, R2 ;  /* 0x0000080005147824 */ /* 0x006fe200078e0202 */
[----:B------:R-:W-:Y:S01]  /*4190*/  R2UR UR11, R8 ;  /* 0x00000000080b72ca */ /* 0x000fe200000e0000 */
[----:B------:R-:W-:Y:S01]  /*41a0*/  UIADD3 UR6, UP0, UR18, 0x2f0, URZ ;  /* 0x000002f012067890 */ /* 0x000fe2000ff1e03f */
[----:B------:R-:W-:Y:S01]  /*41b0*/  R2UR UR9, R17 ;  /* 0x00000000110972ca */ /* 0x000fe200000e0000 */
[----:B------:R-:W-:Y:S01]  /*41c0*/  UMOV UR22, 0x0 ;  /* 0x0000000000167882 */ /* 0x000fe20000000000 */
[----:B------:R-:W-:Y:S01]  /*41d0*/  R2UR UR8, R20 ;  /* 0x00000000140872ca */ /* 0x000fe200000e0000 */
[----:B------:R-:W-:Y:S01]  /*41e0*/  UIADD3.X UR7, URZ, UR19, URZ, UP0, !UPT ;  /* 0x000000133f077290 */ /* 0x000fe200087fe43f */
[----:B------:R-:W-:Y:S01]  /*41f0*/  VIADD R5, R5, 0x1 ;  /* 0x0000000105057836 */ /* 0x000fe20000000000 */
[----:B------:R-:W-:Y:S01]  /*4200*/  UMOV UR23, 0x10000000 ;  /* 0x1000000000177882 */ /* 0x000fe20000000000 */
[----:B------:R-:W-:Y:S01]  /*4210*/  UMOV UR10, URZ ;  /* 0x0000003f000a7c82 */ /* 0x000fe20008000000 */
[----:B------:R-:W-:Y:S01]  /*4220*/  UMOV UR12, UR36 ;  /* 0x00000024000c7c82 */ /* 0x000fe20008000000 */
[----:B------:R-:W-:Y:S01]  /*4230*/  UMOV UR13, UR37 ;  /* 0x00000025000d7c82 */ /* 0x000fe20008000000 */
[----:B------:R-:W-:Y:S01]  /*4240*/  ISETP.NE.AND P2, PT, R5, 0x4, PT ;  /* 0x000000040500780c */ /* 0x000fe20003f45270 */
[----:B------:R-:W-:Y:S01]  /*4250*/  VIADD R8, R8, 0x1 ;  /* 0x0000000108087836 */ /* 0x000fe20000000000 */
[----:B------:R-:W-:-:S02]  /*4260*/  USHF.L.U32 UR11, UR11, 0x6, URZ ;  /* 0x000000060b0b7899 */ /* 0x000fc4000800063f */
[----:B------:R-:W-:Y:S01]  /*4270*/  UIADD3 UR9, UR9, 0x2800, URZ ;  /* 0x0000280009097890 */ /* 0x000fe2000fffe03f */
[----:B------:R-:W-:Y:S01]  /*4280*/  SEL R17, RZ, 0x1, P2 ;  /* 0x00000001ff117807 */ /* 0x000fe20001000000 */
[----:B------:R-:W-:Y:S01]  /*4290*/  UIADD3 UR8, UR8, 0x800, URZ ;  /* 0x0000080008087890 */ /* 0x000fe2000fffe03f */
[----:B------:R-:W-:Y:S02]  /*42a0*/  SEL R5, R5, RZ, P2 ;  /* 0x000000ff05057207 */ /* 0x000fe40001000000 */
[----:B------:R-:W-:-:S06]  /*42b0*/  LOP3.LUT R4, R4, R17, RZ, 0x3c, !PT ;  /* 0x0000001104047212 */ /* 0x000fcc00078e3cff */
[----:B------:R2:W-:Y:S02]  /*42c0*/  UTMALDG.4D [UR8], [UR6], desc[UR22] ;  /* 0x00001608060075b4 */ /* 0x0005e40008019000 */
[----:B--2---:R-:W-:Y:S01]  /*42d0*/  NOP ;  /* 0x0000000000007918 */ /* 0x004fe20000000000 */
.L_x_33:
[----:B------:R-:W-:Y:S05]  /*42e0*/  BSYNC B0 ;  /* 0x0000000000007941 */ /* 0x000fea0003800000 */
.L_x_32:
[----:B------:R-:W-:-:S07]  /*42f0*/  VIADD R7, R7, 0xffffffff ;  /* 0xffffffff07077836 */ /* 0x000fce0000000000 */
.L_x_31:
[----:B------:R-:W-:Y:S01]  /*4300*/  VIADD R10, R10, 0x40 ;  /* 0x000000400a0a7836 */ /* 0x000fe20000000000 */
[----:B------:R-:W-:Y:S01]  /*4310*/  MOV R21, R19 ;  /* 0x0000001300157202 */ /* 0x000fe20000000f00 */
[----:B-1----:R-:W-:Y:S01]  /*4320*/  IMAD.MOV.U32 R17, RZ, RZ, R18 ;  /* 0x000000ffff117224 */ /* 0x002fe200078e0012 */
[----:B------:R-:W-:Y:S06]  /*4330*/  @P1 BRA `(.L_x_36) ;  /* 0xffffffe400801947 */ /* 0x000fec000383ffff */
.L_x_24:
[----:B------:R-:W-:-:S13]  /*4340*/  ISETP.GE.AND P1, PT, R14, 0x1, PT ;  /* 0x000000010e00780c */ /* 0x000fda0003f26270 */
[----:B------:R-:W-:Y:S05]  /*4350*/  @!P1 BRA `(.L_x_37) ;  /* 0x0000001c00c09947 */ /* 0x000fea0003800000 */
[----:B------:R-:W-:Y:S01]  /*4360*/  VIADD R17, R14, 0x1 ;  /* 0x000000010e117836 */ /* 0x000fe20000000000 */
[----:B------:R-:W-:Y:S01]  /*4370*/  LOP3.LUT R14, R16, 0x1f, RZ, 0xc0, !PT ;  /* 0x0000001f100e7812 */ /* 0x000fe200078ec0ff */
[----:B------:R-:W-:Y:S02]  /*4380*/  IMAD.MOV.U32 R21, RZ, RZ, R19 ;  /* 0x000000ffff157224 */ /* 0x000fe400078e0013 */
[----:B-1----:R-:W-:-:S07]  /*4390*/  IMAD.MOV.U32 R20, RZ, RZ, R18 ;  /* 0x000000ffff147224 */ /* 0x002fce00078e0012 */
.L_x_50:
[----:B------:R-:W-:Y:S01]  /*43a0*/  IMAD R19, R15, 0x8, R2 ;  /* 0x000000080f137824 */ /* 0x000fe200078e0202 */
[----:B------:R-:W-:-:S07]  /*43b0*/  SHF.L.U32 R18, R3, 0x1f, RZ ;  /* 0x0000001f03127819 */ /* 0x000fce00000006ff */
[----:B------:R-:W-:Y:S05]  /*43c0*/  YIELD ;  /* 0x0000000000007946 */ /* 0x000fea0003800000 */
[----:B------:R-:W1:Y:S02]  /*43d0*/  SYNCS.PHASECHK.TRANS64.TRYWAIT P1, [R19+URZ+0x2800], R18 ;  /* 0x00280012130075a7 */ /* 0x000e64000802017f */
[----:B-1----:R-:W-:Y:S05]  /*43e0*/  @!P1 BRA `(.L_x_38) ;  /* 0x0000002c00d89947 */ /* 0x002fea0003800000 */
.L_x_82:
[----:B------:R-:W-:Y:S05]  /*43f0*/  WARPSYNC.ALL ;  /* 0x0000000000007948 */ /* 0x000fea0003800000 */
[----:B-1----:R-:W-:Y:S01]  /*4400*/  IMAD.MOV.U32 R19, RZ, RZ, -0x3ffffff0 ;  /* 0xc0000010ff137424 */ /* 0x002fe200078e00ff */
[----:B------:R-:W-:Y:S01]  /*4410*/  LEA R18, R15, UR16, 0x7 ;  /* 0x000000100f127c11 */ /* 0x000fe2000f8e38ff */
[----:B------:R-:W-:Y:S01]  /*4420*/  WARPGROUP.ARRIVE ;  /* 0x00000000000079c5 */ /* 0x000fe20000000000 */
[----:B------:R-:W-:Y:S02]  /*4430*/  ISETP.NE.AND P1, PT, R9, RZ, PT ;  /* 0x000000ff0900720c */ /* 0x000fe40003f25270 */
[----:B------:R-:W-:-:S02]  /*4440*/  R2UR UR6, R18 ;  /* 0x00000000120672ca */ /* 0x000fc400000e0000 */
[----:B------:R-:W-:-:S13]  /*4450*/  R2UR UR7, R19 ;  /* 0x00000000130772ca */ /* 0x000fda00000e0000 */
[----:B------:R-:W-:Y:S03]  /*4460*/  HGMMA.64x64x16.F32 R24, gdesc[UR4], RZ, !UPT, gsb0 ;  /* 0x00e00000041879f0 */ /* 0x000fe6000c0008ff */
[----:B------:R-:W-:Y:S02]  /*4470*/  WARPGROUP.DEPBAR.LE gsb0, 0x0 ;  /* 0x00008000000079c5 */ /* 0x000fe40000010000 */
[----:B------:R-:W-:Y:S05]  /*4480*/  @P1 BRA `(.L_x_39) ;  /* 0x0000000000901947 */ /* 0x000fea0003800000 */
[----:B------:R-:W-:-:S13]  /*4490*/  ISETP.LT.OR P2, PT, R7, 0x1, !P0 ;  /* 0x000000010700780c */ /* 0x000fda0004741670 */
[----:B------:R-:W-:Y:S05]  /*44a0*/  @P2 BRA `(.L_x_40) ;  /* 0x0000000000842947 */ /* 0x000fea0003800000 */
[----:B------:R-:W-:Y:S01]  /*44b0*/  IMAD R18, R5, 0x8, R2 ;  /* 0x0000000805127824 */ /* 0x000fe200078e0202 */
[----:B------:R-:W-:Y:S02]  /*44c0*/  SHF.L.U32 R19, R4, 0x1f, RZ ;  /* 0x0000001f04137819 */ /* 0x000fe400000006ff */
[----:B------:R-:W-:Y:S02]  /*44d0*/  ISETP.NE.AND P3, PT, R0, RZ, PT ;  /* 0x000000ff0000720c */ /* 0x000fe40003f65270 */
[----:B------:R-:W1:Y:S02]  /*44e0*/  SYNCS.PHASECHK.TRANS64.TRYWAIT P2, [R18+URZ+0x2820], R19 ;  /* 0x00282013120075a7 */ /* 0x000e64000804017f */
[----:B-1----:R-:W-:Y:S09]  /*44f0*/  @!P2 BRA `(.L_x_41) ;  /* 0x0000002c00a8a947 */ /* 0x002ff20003800000 */
.L_x_83:
[----:B------:R-:W-:Y:S05]  /*4500*/  @P3 BRA `(.L_x_42) ;  /* 0x0000000000143947 */ /* 0x000fea0003800000 */
[----:B------:R-:W-:Y:S02]  /*4510*/  ISETP.NE.AND P2, PT, R14, RZ, PT ;  /* 0x000000ff0e00720c */ /* 0x000fe40003f45270 */
[----:B-1----:R-:W-:-:S04]  /*4520*/  MOV R19, 0x800 ;  /* 0x0000080000137802 */ /* 0x002fc80000000f00 */
[----:B------:R2:W-:Y:S07]  /*4530*/  SYNCS.ARRIVE.TRANS64 RZ, [R18+URZ+0x2800], R19 ;  /* 0x0028001312ff79a7 */ /* 0x0005ee000800003f */
[----:B------:R-:W-:Y:S05]  /*4540*/  @!P2 BRA `(.L_x_42) ;  /* 0x000000000004a947 */ /* 0x000fea0003800000 */
[----:B------:R-:W-:Y:S01]  /*4550*/  BPT.TRAP 0x1 ;  /* 0x000000040000795c */ /* 0x000fe20000300000 */
.L_x_42:
[----:B-12---:R-:W-:Y:S01]  /*4560*/  IMAD R19, R5, 0x800, R2 ;  /* 0x0000080005137824 */ /* 0x006fe200078e0202 */
        /* <DEDUP_REMOVED lines=10> */
[----:B------:R-:W-:Y:S01]  /*4610*/  UMOV UR12, UR36 ;  /* 0x00000024000c7c82 */ /* 0x000fe20008000000 */
[----:B------:R-:W-:-:S02]  /*4620*/  UMOV UR13, UR37 ;  /* 0x00000025000d7c82 */ /* 0x000fc40008000000 */
[----:B------:R-:W-:Y:S01]  /*4630*/  USHF.L.U32 UR11, UR11, 0x6, URZ ;  /* 0x000000060b0b7899 */ /* 0x000fe2000800063f */
[C---:B------:R-:W-:Y:S01]  /*4640*/  ISETP.NE.AND P2, PT, R5.reuse, 0x4, PT ;  /* 0x000000040500780c */ /* 0x040fe20003f45270 */
[----:B------:R-:W-:Y:S02]  /*4650*/  UIADD3 UR9, UR9, 0x2800, URZ ;  /* 0x0000280009097890 */ /* 0x000fe4000fffe03f */
[----:B------:R-:W-:Y:S01]  /*4660*/  UIADD3 UR8, UR8, 0x800, URZ ;  /* 0x0000080008087890 */ /* 0x000fe2000fffe03f */
[----:B------:R-:W-:Y:S02]  /*4670*/  SEL R19, RZ, 0x1, P2 ;  /* 0x00000001ff137807 */ /* 0x000fe40001000000 */
[----:B------:R-:W-:Y:S02]  /*4680*/  SEL R5, R5, RZ, P2 ;  /* 0x000000ff05057207 */ /* 0x000fe40001000000 */
[----:B------:R-:W-:-:S04]  /*4690*/  LOP3.LUT R4, R4, R19, RZ, 0x3c, !PT ;  /* 0x0000001304047212 */ /* 0x000fc800078e3cff */
[----:B------:R1:W-:Y:S02]  /*46a0*/  UTMALDG.4D [UR8], [UR6], desc[UR22] ;  /* 0x00001608060075b4 */ /* 0x0003e40008019000 */
[----:B-1----:R-:W-:Y:S01]  /*46b0*/  NOP ;  /* 0x0000000000007918 */ /* 0x002fe20000000000 */
.L_x_40:
[----:B------:R-:W-:-:S07]  /*46c0*/  VIADD R7, R7, 0xffffffff ;  /* 0xffffffff07077836 */ /* 0x000fce0000000000 */
.L_x_39:
[----:B------:R-:W-:Y:S01]  /*46d0*/  VIADD R15, R15, 0x1 ;  /* 0x000000010f0f7836 */ /* 0x000fe20000000000 */
[----:B------:R-:W-:Y:S05]  /*46e0*/  WARPSYNC.ALL ;  /* 0x0000000000007948 */ /* 0x000fea0003800000 */
[----:B------:R-:W-:-:S04]  /*46f0*/  ISETP.NE.AND P2, PT, R15, 0x4, PT ;  /* 0x000000040f00780c */ /* 0x000fc80003f45270 */
[----:B------:R-:W-:Y:S02]  /*4700*/  SEL R18, RZ, 0x1, P2 ;  /* 0x00000001ff127807 */ /* 0x000fe40001000000 */
[----:B------:R-:W-:Y:S02]  /*4710*/  SEL R15, R15, RZ, P2 ;  /* 0x000000ff0f0f7207 */ /* 0x000fe40001000000 */
[----:B------:R-:W-:Y:S01]  /*4720*/  LOP3.LUT R3, R3, R18, RZ, 0x3c, !PT ;  /* 0x0000001203037212 */ /* 0x000fe200078e3cff */
[C---:B------:R-:W-:Y:S01]  /*4730*/  VIADD R18, R10.reuse, 0x1 ;  /* 0x000000010a127836 */ /* 0x040fe20000000000 */
[C---:B------:R-:W-:Y:S01]  /*4740*/  ISETP.GE.AND P6, PT, R10.reuse, UR17, PT ;  /* 0x000000110a007c0c */ /* 0x040fe2000bfc6270 */
[C---:B------:R-:W-:Y:S01]  /*4750*/  VIADD R19, R10.reuse, 0x8 ;  /* 0x000000080a137836 */ /* 0x040fe20000000000 */
[----:B------:R-:W-:Y:S01]  /*4760*/  BSSY B0, `(.L_x_43) ;  /* 0x0000081000007945 */ /* 0x000fe20003800000 */
[----:B------:R-:W-:Y:S01]  /*4770*/  VIADD R22, R10, 0x9 ;  /* 0x000000090a167836 */ /* 0x000fe20000000000 */
[----:B------:R-:W-:Y:S01]  /*4780*/  ISETP.GE.AND P5, PT, R18, UR17, PT ;  /* 0x0000001112007c0c */ /* 0x000fe2000bfa6270 */
[----:B------:R-:W-:Y:S01]  /*4790*/  IMAD R69, R6, 0x8, R11 ;  /* 0x0000000806457824 */ /* 0x000fe200078e020b */
[----:B------:R-:W-:-:S02]  /*47a0*/  IADD3 R18, R10, 0x10, RZ ;  /* 0x000000100a127810 */ /* 0x000fc40007ffe0ff */
[----:B------:R-:W-:Y:S01]  /*47b0*/  ISETP.GE.AND P2, PT, R19, UR17, PT ;  /* 0x0000001113007c0c */ /* 0x000fe2000bf46270 */
[----:B------:R-:W-:Y:S01]  /*47c0*/  VIADD R19, R10, 0x18 ;  /* 0x000000180a137836 */ /* 0x000fe20000000000 */
[----:B------:R-:W-:Y:S01]  /*47d0*/  ISETP.GE.AND P3, PT, R18, UR17, PT ;  /* 0x0000001112007c0c */ /* 0x000fe2000bf66270 */
[----:B------:R-:W-:Y:S01]  /*47e0*/  VIADD R18, R10, 0x11 ;  /* 0x000000110a127836 */ /* 0x000fe20000000000 */
[----:B------:R-:W-:Y:S02]  /*47f0*/  FSEL R24, R24, -INF , !P6 ;  /* 0xff80000018187808 */ /* 0x000fe40007000000 */
[----:B------:R-:W-:Y:S01]  /*4800*/  FSEL R23, R26, -INF , !P6 ;  /* 0xff8000001a177808 */ /* 0x000fe20007000000 */
[----:B------:R-:W-:Y:S01]  /*4810*/  VIADD R26, R10, 0x29 ;  /* 0x000000290a1a7836 */ /* 0x000fe20000000000 */
[----:B------:R-:W-:Y:S01]  /*4820*/  ISETP.GE.AND P6, PT, R18, UR17, PT ;  /* 0x0000001112007c0c */ /* 0x000fe2000bfc6270 */
[----:B------:R-:W-:Y:S01]  /*4830*/  VIADD R18, R10, 0x19 ;  /* 0x000000190a127836 */ /* 0x000fe20000000000 */
[----:B------:R-:W-:-:S02]  /*4840*/  FSEL R25, R25, -INF , !P5 ;  /* 0xff80000019197808 */ /* 0x000fc40006800000 */
[----:B------:R-:W-:Y:S02]  /*4850*/  FSEL R27, R27, -INF , !P5 ;  /* 0xff8000001b1b7808 */ /* 0x000fe40006800000 */
[----:B------:R-:W-:Y:S01]  /*4860*/  ISETP.GE.AND P5, PT, R19, UR17, PT ;  /* 0x0000001113007c0c */ /* 0x000fe2000bfa6270 */
[----:B------:R-:W-:Y:S01]  /*4870*/  VIADD R19, R10, 0x20 ;  /* 0x000000200a137836 */ /* 0x000fe20000000000 */
[----:B------:R-:W-:Y:S02]  /*4880*/  ISETP.GE.AND P4, PT, R22, UR17, PT ;  /* 0x0000001116007c0c */ /* 0x000fe4000bf86270 */
[----:B------:R-:W-:Y:S02]  /*4890*/  FSEL R28, R28, -INF , !P2 ;  /* 0xff8000001c1c7808 */ /* 0x000fe40005000000 */
[----:B------:R-:W-:Y:S02]  /*48a0*/  FSEL R30, R30, -INF , !P2 ;  /* 0xff8000001e1e7808 */ /* 0x000fe40005000000 */
[----:B------:R-:W-:Y:S01]  /*48b0*/  ISETP.GE.AND P2, PT, R18, UR17, PT ;  /* 0x0000001112007c0c */ /* 0x000fe2000bf46270 */
[----:B------:R-:W-:Y:S01]  /*48c0*/  VIADD R18, R10, 0x21 ;  /* 0x000000210a127836 */ /* 0x000fe20000000000 */
[----:B------:R-:W-:-:S02]  /*48d0*/  FSEL R29, R29, -INF , !P4 ;  /* 0xff8000001d1d7808 */ /* 0x000fc40006000000 */
[----:B------:R-:W-:Y:S02]  /*48e0*/  FSEL R31, R31, -INF , !P4 ;  /* 0xff8000001f1f7808 */ /* 0x000fe40006000000 */
[----:B------:R-:W-:Y:S01]  /*48f0*/  ISETP.GE.AND P4, PT, R19, UR17, PT ;  /* 0x0000001113007c0c */ /* 0x000fe2000bf86270 */
[----:B------:R-:W-:Y:S01]  /*4900*/  VIADD R19, R10, 0x28 ;  /* 0x000000280a137836 */ /* 0x000fe20000000000 */
[----:B------:R-:W-:Y:S02]  /*4910*/  FSEL R32, R32, -INF , !P3 ;  /* 0xff80000020207808 */ /* 0x000fe40005800000 */
[----:B------:R-:W-:Y:S02]  /*4920*/  FSEL R34, R34, -INF , !P3 ;  /* 0xff80000022227808 */ /* 0x000fe40005800000 */
[----:B------:R-:W-:Y:S02]  /*4930*/  ISETP.GE.AND P3, PT, R18, UR17, PT ;  /* 0x0000001112007c0c */ /* 0x000fe4000bf66270 */
[----:B------:R-:W-:-:S02]  /*4940*/  FMNMX R18, R24, R21, !PT ;  /* 0x0000001518127209 */ /* 0x000fc40007800000 */
[----:B------:R-:W-:Y:S02]  /*4950*/  FSEL R33, R33, -INF , !P6 ;  /* 0xff80000021217808 */ /* 0x000fe40007000000 */
[----:B------:R-:W-:Y:S02]  /*4960*/  FSEL R35, R35, -INF , !P6 ;  /* 0xff80000023237808 */ /* 0x000fe40007000000 */
[----:B------:R-:W-:Y:S02]  /*4970*/  ISETP.GE.AND P6, PT, R19, UR17, PT ;  /* 0x0000001113007c0c */ /* 0x000fe4000bfc6270 */
        /* <DEDUP_REMOVED lines=8> */
[----:B------:R-:W-:-:S02]  /*4a00*/  FSEL R36, R36, -INF , !P5 ;  /* 0xff80000024247808 */ /* 0x000fc40006800000 */
[----:B------:R-:W-:Y:S02]  /*4a10*/  FMNMX R19, R33, R18, !PT ;  /* 0x0000001221137209 */ /* 0x000fe40007800000 */
[----:B------:R-:W-:Y:S02]  /*4a20*/  FMNMX R22, R34, R65, !PT ;  /* 0x0000004122167209 */ /* 0x000fe40007800000 */
[----:B------:R-:W-:Y:S02]  /*4a30*/  FSEL R37, R37, -INF , !P2 ;  /* 0xff80000025257808 */ /* 0x000fe40005000000 */
[----:B------:R-:W-:Y:S02]  /*4a40*/  FMNMX R18, R36, R19, !PT ;  /* 0x0000001324127209 */ /* 0x000fe40007800000 */
[----:B------:R-:W-:Y:S02]  /*4a50*/  FSEL R38, R38, -INF , !P5 ;  /* 0xff80000026267808 */ /* 0x000fe40006800000 */
[----:B------:R-:W-:-:S02]  /*4a60*/  FMNMX R65, R35, R22, !PT ;  /* 0x0000001623417209 */ /* 0x000fc40007800000 */
[----:B------:R-:W-:Y:S02]  /*4a70*/  FSEL R40, R40, -INF , !P4 ;  /* 0xff80000028287808 */ /* 0x000fe40006000000 */
[----:B------:R-:W-:Y:S02]  /*4a80*/  FMNMX R19, R37, R18, !PT ;  /* 0x0000001225137209 */ /* 0x000fe40007800000 */
[----:B------:R-:W-:Y:S02]  /*4a90*/  ISETP.GE.AND P5, PT, R26, UR17, PT ;  /* 0x000000111a007c0c */ /* 0x000fe4000bfa6270 */
[----:B------:R-:W-:Y:S02]  /*4aa0*/  FSEL R39, R39, -INF , !P2 ;  /* 0xff80000027277808 */ /* 0x000fe40005000000 */
[----:B------:R-:W-:Y:S02]  /*4ab0*/  FMNMX R22, R38, R65, !PT ;  /* 0x0000004126167209 */ /* 0x000fe40007800000 */
[----:B------:R-:W-:-:S02]  /*4ac0*/  IADD3 R26, R10, 0x30, RZ ;  /* 0x000000300a1a7810 */ /* 0x000fc40007ffe0ff */
[----:B------:R-:W-:Y:S02]  /*4ad0*/  FSEL R41, R41, -INF , !P3 ;  /* 0xff80000029297808 */ /* 0x000fe40005800000 */
[----:B------:R-:W-:Y:S02]  /*4ae0*/  FMNMX R18, R40, R19, !PT ;  /* 0x0000001328127209 */ /* 0x000fe40007800000 */
[----:B------:R-:W-:Y:S02]  /*4af0*/  FSEL R42, R42, -INF , !P4 ;  /* 0xff8000002a2a7808 */ /* 0x000fe40006000000 */
[----:B------:R-:W-:Y:S02]  /*4b00*/  FMNMX R65, R39, R22, !PT ;  /* 0x0000001627417209 */ /* 0x000fe40007800000 */
[----:B------:R-:W-:Y:S01]  /*4b10*/  ISETP.GE.AND P2, PT, R26, UR17, PT ;  /* 0x000000111a007c0c */ /* 0x000fe2000bf46270 */
[----:B------:R-:W-:Y:S01]  /*4b20*/  VIADD R26, R10, 0x31 ;  /* 0x000000310a1a7836 */ /* 0x000fe20000000000 */
[----:B------:R-:W-:-:S02]  /*4b30*/  FSEL R44, R44, -INF , !P6 ;  /* 0xff8000002c2c7808 */ /* 0x000fc40007000000 */
[----:B------:R-:W-:Y:S02]  /*4b40*/  FMNMX R19, R41, R18, !PT ;  /* 0x0000001229137209 */ /* 0x000fe40007800000 */
[----:B------:R-:W-:Y:S02]  /*4b50*/  FSEL R43, R43, -INF , !P3 ;  /* 0xff8000002b2b7808 */ /* 0x000fe40005800000 */
[----:B------:R-:W-:Y:S02]  /*4b60*/  FMNMX R22, R42, R65, !PT ;  /* 0x000000412a167209 */ /* 0x000fe40007800000 */
[----:B------:R-:W-:Y:S01]  /*4b70*/  ISETP.GE.AND P4, PT, R26, UR17, PT ;  /* 0x000000111a007c0c */ /* 0x000fe2000bf86270 */
[----:B------:R-:W-:Y:S01]  /*4b80*/  VIADD R26, R10, 0x38 ;  /* 0x000000380a1a7836 */ /* 0x000fe20000000000 */
[----:B------:R-:W-:Y:S02]  /*4b90*/  FSEL R45, R45, -INF , !P5 ;  /* 0xff8000002d2d7808 */ /* 0x000fe40006800000 */
[----:B------:R-:W-:-:S02]  /*4ba0*/  FMNMX R18, R44, R19, !PT ;  /* 0x000000132c127209 */ /* 0x000fc40007800000 */
[----:B------:R-:W-:Y:S02]  /*4bb0*/  FSEL R46, R46, -INF , !P6 ;  /* 0xff8000002e2e7808 */ /* 0x000fe40007000000 */
[----:B------:R-:W-:Y:S02]  /*4bc0*/  FMNMX R65, R43, R22, !PT ;  /* 0x000000162b417209 */ /* 0x000fe40007800000 */
[----:B------:R-:W-:Y:S02]  /*4bd0*/  FSEL R48, R48, -INF , !P2 ;  /* 0xff80000030307808 */ /* 0x000fe40005000000 */
[----:B------:R-:W-:Y:S02]  /*4be0*/  FMNMX R19, R45, R18, !PT ;  /* 0x000000122d137209 */ /* 0x000fe40007800000 */
[----:B------:R-:W-:Y:S02]  /*4bf0*/  FSEL R47, R47, -INF , !P5 ;  /* 0xff8000002f2f7808 */ /* 0x000fe40006800000 */
[----:B------:R-:W-:-:S02]  /*4c00*/  FMNMX R22, R46, R65, !PT ;  /* 0x000000412e167209 */ /* 0x000fc40007800000 */
[----:B------:R-:W-:Y:S01]  /*4c10*/  ISETP.GE.AND P3, PT, R26, UR17, PT ;  /* 0x000000111a007c0c */ /* 0x000fe2000bf66270 */
[----:B------:R-:W-:Y:S01]  /*4c20*/  VIADD R26, R10, 0x39 ;  /* 0x000000390a1a7836 */ /* 0x000fe20000000000 */
[----:B------:R-:W-:Y:S02]  /*4c30*/  FSEL R49, R49, -INF , !P4 ;  /* 0xff80000031317808 */ /* 0x000fe40006000000 */
[----:B------:R-:W-:Y:S02]  /*4c40*/  FMNMX R18, R48, R19, !PT ;  /* 0x0000001330127209 */ /* 0x000fe40007800000 */
[----:B------:R-:W-:Y:S02]  /*4c50*/  FSEL R50, R50, -INF , !P2 ;  /* 0xff80000032327808 */ /* 0x000fe40005000000 */
[----:B------:R-:W-:Y:S02]  /*4c60*/  FMNMX R65, R47, R22, !PT ;  /* 0x000000162f417209 */ /* 0x000fe40007800000 */
[----:B------:R-:W-:-:S02]  /*4c70*/  ISETP.GE.AND P6, PT, R26, UR17, PT ;  /* 0x000000111a007c0c */ /* 0x000fc4000bfc6270 */
[----:B------:R-:W-:Y:S02]  /*4c80*/  FSEL R52, R52, -INF , !P3 ;  /* 0xff80000034347808 */ /* 0x000fe40005800000 */
[----:B------:R-:W-:Y:S02]  /*4c90*/  FMNMX R19, R49, R18, !PT ;  /* 0x0000001231137209 */ /* 0x000fe40007800000 */
[----:B------:R-:W-:Y:S02]  /*4ca0*/  FSEL R51, R51, -INF , !P4 ;  /* 0xff80000033337808 */ /* 0x000fe40006000000 */
[----:B------:R-:W-:Y:S02]  /*4cb0*/  FMNMX R22, R50, R65, !PT ;  /* 0x0000004132167209 */ /* 0x000fe40007800000 */
[----:B------:R-:W-:Y:S02]  /*4cc0*/  FSEL R53, R53, -INF , !P6 ;  /* 0xff80000035357808 */ /* 0x000fe40007000000 */
[----:B------:R-:W-:-:S02]  /*4cd0*/  FMNMX R18, R52, R19, !PT ;  /* 0x0000001334127209 */ /* 0x000fc40007800000 */
[----:B------:R-:W-:Y:S02]  /*4ce0*/  FSEL R54, R54, -INF , !P3 ;  /* 0xff80000036367808 */ /* 0x000fe40005800000 */
[----:B------:R-:W-:Y:S02]  /*4cf0*/  FMNMX R65, R51, R22, !PT ;  /* 0x0000001633417209 */ /* 0x000fe40007800000 */
[----:B------:R-:W-:Y:S02]  /*4d00*/  FMNMX R22, R53, R18, !PT ;  /* 0x0000001235167209 */ /* 0x000fe40007800000 */
[----:B------:R-:W-:Y:S02]  /*4d10*/  FSEL R55, R55, -INF , !P6 ;  /* 0xff80000037377808 */ /* 0x000fe40007000000 */
[----:B------:R-:W-:Y:S01]  /*4d20*/  FMNMX R26, R54, R65, !PT ;  /* 0x00000041361a7209 */ /* 0x000fe20007800000 */
[----:B------:R-:W1:Y:S01]  /*4d30*/  SHFL.BFLY PT, R19, R22, 0x1, 0x1f ;  /* 0x0c201f0016137f89 */ /* 0x000e6200000e0000 */
[----:B------:R-:W-:-:S02]  /*4d40*/  PRMT R69, RZ, 0x654, R69 ;  /* 0x00000654ff457816 */ /* 0x000fc40000000045 */
[----:B------:R-:W-:Y:S02]  /*4d50*/  FMNMX R26, R55, R26, !PT ;  /* 0x0000001a371a7209 */ /* 0x000fe40007800000 */
[----:B------:R2:W-:Y:S03]  /*4d60*/  SYNCS.ARRIVE.TRANS64.RED.A1T0 RZ, [R69+URZ], RZ ;  /* 0x000000ff45ff79a7 */ /* 0x0005e6000810043f */
[----:B------:R-:W3:Y:S01]  /*4d70*/  SHFL.BFLY PT, R65, R26, 0x1, 0x1f ;  /* 0x0c201f001a417f89 */ /* 0x000ee200000e0000 */
[----:B-1----:R-:W-:Y:S01]  /*4d80*/  FMNMX R64, R22, R19, !PT ;  /* 0x0000001316407209 */ /* 0x002fe20007800000 */
[----:B------:R-:W-:-:S04]  /*4d90*/  IMAD R22, R15, 0x8, R2 ;  /* 0x000000080f167824 */ /* 0x000fc800078e0202 */
[----:B------:R-:W1:Y:S01]  /*4da0*/  SHFL.BFLY PT, R19, R64, 0x2, 0x1f ;  /* 0x0c401f0040137f89 */ /* 0x000e6200000e0000 */
[----:B---3--:R-:W-:-:S05]  /*4db0*/  FMNMX R68, R26, R65, !PT ;  /* 0x000000411a447209 */ /* 0x008fca0007800000 */
[----:B------:R-:W3:Y:S01]  /*4dc0*/  SHFL.BFLY PT, R65, R68, 0x2, 0x1f ;  /* 0x0c401f0044417f89 */ /* 0x000ee200000e0000 */
[----:B-1----:R-:W-:-:S04]  /*4dd0*/  FMNMX R19, R64, R19, !PT ;  /* 0x0000001340137209 */ /* 0x002fc80007800000 */
[C---:B------:R-:W-:Y:S02]  /*4de0*/  FSETP.NEU.AND P2, PT, R19.reuse, -INF , PT ;  /* 0xff8000001300780b */ /* 0x040fe40003f4d000 */
[----:B---3--:R-:W-:Y:S02]  /*4df0*/  FMNMX R18, R68, R65, !PT ;  /* 0x0000004144127209 */ /* 0x008fe40007800000 */
[----:B------:R-:W-:Y:S02]  /*4e00*/  FSEL R66, R19, RZ, P2 ;  /* 0x000000ff13427208 */ /* 0x000fe40001000000 */
[----:B------:R-:W-:Y:S02]  /*4e10*/  FSETP.NEU.AND P3, PT, R18, -INF , PT ;  /* 0xff8000001200780b */ /* 0x000fe40003f6d000 */
[----:B------:R-:W-:Y:S01]  /*4e20*/  SHF.L.U32 R65, R3, 0x1f, RZ ;  /* 0x0000001f03417819 */ /* 0x000fe200000006ff */
[----:B------:R-:W-:Y:S01]  /*4e30*/  FADD R21, -R66, R21 ;  /* 0x0000001542157221 */ /* 0x000fe20000000100 */
[----:B------:R-:W-:-:S02]  /*4e40*/  FSEL R67, R18, RZ, P3 ;  /* 0x000000ff12437208 */ /* 0x000fc40001800000 */
[----:B------:R-:W1:Y:S03]  /*4e50*/  SYNCS.PHASECHK.TRANS64.TRYWAIT P2, [R22+URZ+0x2800], R65 ;  /* 0x00280041160075a7 */ /* 0x000e66000804017f */
[----:B------:R-:W-:Y:S01]  /*4e60*/  FADD R26, -R67, R20 ;  /* 0x00000014431a7221 */ /* 0x000fe20000000100 */
[----:B------:R-:W-:Y:S01]  /*4e70*/  FMUL R20, R21, UR20 ;  /* 0x0000001415147c20 */ /* 0x000fe20008400000 */
[----:B------:R-:W-:Y:S02]  /*4e80*/  FMUL R64, R67, UR20 ;  /* 0x0000001443407c20 */ /* 0x000fe40008400000 */
[----:B------:R-:W-:Y:S02]  /*4e90*/  FMUL R21, R26, UR20 ;  /* 0x000000141a157c20 */ /* 0x000fe40008400000 */
[----:B------:R-:W-:Y:S01]  /*4ea0*/  FSETP.GEU.AND P3, PT, R20, -126, PT ;  /* 0xc2fc00001400780b */ /* 0x000fe20003f6e000 */
[--C-:B------:R-:W-:Y:S01]  /*4eb0*/  FFMA R26, R23, UR20, -R64.reuse ;  /* 0x00000014171a7c23 */ /* 0x100fe20008000840 */
[--C-:B------:R-:W-:Y:S01]  /*4ec0*/  FFMA R23, R27, UR20, -R64.reuse ;  /* 0x000000141b177c23 */ /* 0x100fe20008000840 */
[----:B------:R-:W-:Y:S01]  /*4ed0*/  FSETP.GEU.AND P4, PT, R21, -126, PT ;  /* 0xc2fc00001500780b */ /* 0x000fe20003f8e000 */
[----:B------:R-:W-:-:S02]  /*4ee0*/  FFMA R30, R30, UR20, -R64 ;  /* 0x000000141e1e7c23 */ /* 0x000fc40008000840 */
[----:B------:R-:W-:Y:S02]  /*4ef0*/  FSETP.GEU.AND P5, PT, R26, -126, PT ;  /* 0xc2fc00001a00780b */ /* 0x000fe40003fae000 */
[----:B------:R-:W-:-:S05]  /*4f00*/  FSETP.GEU.AND P6, PT, R23, -126, PT ;  /* 0xc2fc00001700780b */ /* 0x000fca0003fce000 */
[----:B------:R-:W-:-:S03]  /*4f10*/  @!P3 FMUL R20, R20, 0.5 ;  /* 0x3f0000001414b820 */ /* 0x000fc60000400000 */
[----:B------:R-:W-:-:S03]  /*4f20*/  @!P4 FMUL R21, R21, 0.5 ;  /* 0x3f0000001515c820 */ /* 0x000fc60000400000 */
[----:B------:R-:W3:Y:S01]  /*4f30*/  MUFU.EX2 R20, R20 ;  /* 0x0000001400147308 */ /* 0x000ee20000000800 */
[----:B------:R-:W-:-:S07]  /*4f40*/  @!P5 FMUL R26, R26, 0.5 ;  /* 0x3f0000001a1ad820 */ /* 0x000fce0000400000 */
[----:B------:R-:W4:Y:S01]  /*4f50*/  MUFU.EX2 R21, R21 ;  /* 0x0000001500157308 */ /* 0x000f220000000800 */
[----:B-12---:R-:W-:Y:S05]  /*4f60*/  @!P2 BRA `(.L_x_44) ;  /* 0x000000240020a947 */ /* 0x006fea0003800000 */
.L_x_84:
[----:B------:R-:W-:Y:S05]  /*4f70*/  BSYNC B0 ;  /* 0x0000000000007941 */ /* 0x000fea0003800000 */
.L_x_43:
[----:B------:R-:W-:Y:S01]  /*4f80*/  @!P6 FMUL R23, R23, 0.5 ;  /* 0x3f0000001717e820 */ /* 0x000fe20000400000 */
[----:B-1----:R1:W2:Y:S01]  /*4f90*/  MUFU.EX2 R22, R26 ;  /* 0x0000001a00167308 */ /* 0x0022a20000000800 */
[----:B------:R-:W-:Y:S01]  /*4fa0*/  FFMA R31, R31, UR20, -R64 ;  /* 0x000000141f1f7c23 */ /* 0x000fe20008000840 */
[----:B------:R-:W-:Y:S01]  /*4fb0*/  FMUL R66, R66, UR20 ;  /* 0x0000001442427c20 */ /* 0x000fe20008400000 */
[----:B---3--:R-:W-:Y:S01]  /*4fc0*/  @!P3 FMUL R20, R20, R20 ;  /* 0x000000141414b220 */ /* 0x008fe20000400000 */
[----:B------:R-:W-:Y:S01]  /*4fd0*/  FSETP.GEU.AND P2, PT, R30, -126, PT ;  /* 0xc2fc00001e00780b */ /* 0x000fe20003f4e000 */
[----:B----4-:R-:W-:Y:S01]  /*4fe0*/  @!P4 FMUL R21, R21, R21 ;  /* 0x000000151515c220 */ /* 0x010fe20000400000 */
[--C-:B------:R-:W-:Y:S01]  /*4ff0*/  FFMA R24, R24, UR20, -R66.reuse ;  /* 0x0000001418187c23 */ /* 0x100fe20008000842 */
[--C-:B------:R-:W-:Y:S01]  /*5000*/  FFMA R25, R25, UR20, -R66.reuse ;  /* 0x0000001419197c23 */ /* 0x100fe20008000842 */
[----:B------:R-:W3:Y:S01]  /*5010*/  MUFU.EX2 R23, R23 ;  /* 0x0000001700177308 */ /* 0x000ee20000000800 */
[--C-:B-1----:R-:W-:Y:S01]  /*5020*/  FFMA R26, R28, UR20, -R66.reuse ;  /* 0x000000141c1a7c23 */ /* 0x102fe20008000842 */
[----:B------:R-:W-:Y:S01]  /*5030*/  FSETP.GEU.AND P3, PT, R31, -126, PT ;  /* 0xc2fc00001f00780b */ /* 0x000fe20003f6e000 */
[--C-:B------:R-:W-:Y:S01]  /*5040*/  FFMA R27, R29, UR20, -R66.reuse ;  /* 0x000000141d1b7c23 */ /* 0x100fe20008000842 */
[----:B------:R-:W-:Y:S01]  /*5050*/  FSETP.GEU.AND P4, PT, R24, -126, PT ;  /* 0xc2fc00001800780b */ /* 0x000fe20003f8e000 */
[--C-:B------:R-:W-:Y:S01]  /*5060*/  FFMA R68, R32, UR20, -R66.reuse ;  /* 0x0000001420447c23 */ /* 0x100fe20008000842 */
[--C-:B------:R-:W-:Y:S01]  /*5070*/  FFMA R33, R33, UR20, -R66.reuse ;  /* 0x0000001421217c23 */ /* 0x100fe20008000842 */
[--C-:B------:R-:W-:Y:S01]  /*5080*/  FFMA R36, R36, UR20, -R66.reuse ;  /* 0x0000001424247c23 */ /* 0x100fe20008000842 */
[--C-:B------:R-:W-:Y:S01]  /*5090*/  FFMA R37, R37, UR20, -R66.reuse ;  /* 0x0000001425257c23 */ /* 0x100fe20008000842 */
[----:B--2---:R-:W-:Y:S01]  /*50a0*/  @!P5 FMUL R22, R22, R22 ;  /* 0x000000161616d220 */ /* 0x004fe20000400000 */
[----:B------:R-:W-:Y:S01]  /*50b0*/  FSETP.GEU.AND P5, PT, R25, -126, PT ;  /* 0xc2fc00001900780b */ /* 0x000fe20003fae000 */
[----:B------:R-:W-:Y:S01]  /*50c0*/  @!P2 FMUL R30, R30, 0.5 ;  /* 0x3f0000001e1ea820 */ /* 0x000fe20000400000 */
[----:B------:R-:W-:Y:S01]  /*50d0*/  IMAD.MOV.U32 R71, RZ, RZ, -0x3ffffff0 ;  /* 0xc0000010ff477424 */ /* 0x000fe200078e00ff */
[----:B------:R-:W-:Y:S01]  /*50e0*/  LEA R70, R15, UR14, 0x7 ;  /* 0x0000000e0f467c11 */ /* 0x000fe2000f8e38ff */
[----:B------:R-:W-:Y:S05]  /*50f0*/  WARPSYNC.ALL ;  /* 0x0000000000007948 */ /* 0x000fea0003800000 */
[----:B---3--:R-:W-:Y:S01]  /*5100*/  @!P6 FMUL R23, R23, R23 ;  /* 0x000000171717e220 */ /* 0x008fe20000400000 */
[----:B------:R-:W-:Y:S01]  /*5110*/  FSETP.GEU.AND P6, PT, R26, -126, PT ;  /* 0xc2fc00001a00780b */ /* 0x000fe20003fce000 */
[----:B------:R-:W-:Y:S01]  /*5120*/  @!P3 FMUL R31, R31, 0.5 ;  /* 0x3f0000001f1fb820 */ /* 0x000fe20000400000 */
[----:B------:R-:W-:Y:S01]  /*5130*/  @!P4 FMUL R24, R24, 0.5 ;  /* 0x3f0000001818c820 */ /* 0x000fe20000400000 */
[----:B------:R-:W-:Y:S01]  /*5140*/  @!P5 FMUL R25, R25, 0.5 ;  /* 0x3f0000001919d820 */ /* 0x000fe20000400000 */
[----:B------:R-:W1:Y:S01]  /*5150*/  MUFU.EX2 R30, R30 ;  /* 0x0000001e001e7308 */ /* 0x000e620000000800 */
[----:B------:R-:W-:Y:S01]  /*5160*/  R2UR UR6, R70 ;  /* 0x00000000460672ca */ /* 0x000fe200000e0000 */
[-C--:B------:R-:W-:Y:S01]  /*5170*/  FMUL R56, R56, R20.reuse ;  /* 0x0000001438387220 */ /* 0x080fe20000400000 */
[----:B------:R-:W-:Y:S01]  /*5180*/  R2UR UR7, R71 ;  /* 0x00000000470772ca */ /* 0x000fe200000e0000 */
[-C--:B------:R-:W-:Y:S01]  /*5190*/  FMUL R57, R57, R20.reuse ;  /* 0x0000001439397220 */ /* 0x080fe20000400000 */
[-C--:B------:R-:W-:Y:S01]  /*51a0*/  FMUL R60, R60, R20.reuse ;  /* 0x000000143c3c7220 */ /* 0x080fe20000400000 */
[----:B------:R-:W-:Y:S01]  /*51b0*/  FMUL R61, R61, R20 ;  /* 0x000000143d3d7220 */ /* 0x000fe20000400000 */
[-C--:B------:R-:W-:Y:S01]  /*51c0*/  FMUL R58, R58, R21.reuse ;  /* 0x000000153a3a7220 */ /* 0x080fe20000400000 */
[----:B------:R-:W2:Y:S01]  /*51d0*/  MUFU.EX2 R31, R31 ;  /* 0x0000001f001f7308 */ /* 0x000ea20000000800 */
[----:B------:R-:W-:Y:S01]  /*51e0*/  @!P6 FMUL R26, R26, 0.5 ;  /* 0x3f0000001a1ae820 */ /* 0x000fe20000400000 */
[-C--:B------:R-:W-:Y:S01]  /*51f0*/  FMUL R59, R59, R21.reuse ;  /* 0x000000153b3b7220 */ /* 0x080fe20000400000 */
[-C--:B------:R-:W-:Y:S01]  /*5200*/  FMUL R62, R62, R21.reuse ;  /* 0x000000153e3e7220 */ /* 0x080fe20000400000 */
[----:B------:R-:W-:Y:S01]  /*5210*/  FMUL R63, R63, R21 ;  /* 0x000000153f3f7220 */ /* 0x000fe20000400000 */
[--C-:B------:R-:W-:Y:S01]  /*5220*/  FFMA R52, R52, UR20, -R66.reuse ;  /* 0x0000001434347c23 */ /* 0x100fe20008000842 */
[----:B------:R-:W-:Y:S01]  /*5230*/  FFMA R53, R53, UR20, -R66 ;  /* 0x0000001435357c23 */ /* 0x000fe20008000842 */
[--C-:B------:R-:W-:Y:S01]  /*5240*/  FFMA R54, R54, UR20, -R64.reuse ;  /* 0x0000001436367c23 */ /* 0x100fe20008000840 */
[----:B------:R3:W4:Y:S01]  /*5250*/  MUFU.EX2 R65, R24 ;  /* 0x0000001800417308 */ /* 0x0007220000000800 */
[----:B-1----:R-:W-:Y:S01]  /*5260*/  @!P2 FMUL R30, R30, R30 ;  /* 0x0000001e1e1ea220 */ /* 0x002fe20000400000 */
[----:B------:R-:W-:Y:S01]  /*5270*/  FSETP.GEU.AND P2, PT, R27, -126, PT ;  /* 0xc2fc00001b00780b */ /* 0x000fe20003f4e000 */
[----:B------:R-:W-:Y:S01]  /*5280*/  FFMA R55, R55, UR20, -R64 ;  /* 0x0000001437377c23 */ /* 0x000fe20008000840 */
[----:B------:R-:W-:-:S02]  /*5290*/  IMAD.MOV.U32 R71, RZ, RZ, -0x3ffffff0 ;  /* 0xc0000010ff477424 */ /* 0x000fc400078e00ff */
[----:B------:R-:W-:Y:S01]  /*52a0*/  FFMA R12, R21, R12, R22 ;  /* 0x0000000c150c7223 */ /* 0x000fe20000000016 */
[----:B------:R-:W-:Y:S01]  /*52b0*/  VIADD R6, R6, 0x1 ;  /* 0x0000000106067836 */ /* 0x000fe20000000000 */
[----:B------:R1:W5:Y:S01]  /*52c0*/  MUFU.EX2 R28, R25 ;  /* 0x00000019001c7308 */ /* 0x0003620000000800 */
[----:B---3--:R-:W-:Y:S01]  /*52d0*/  FFMA R24, R34, UR20, -R64 ;  /* 0x0000001422187c23 */ /* 0x008fe20008000840 */
[----:B--2---:R-:W-:Y:S01]  /*52e0*/  @!P3 FMUL R31, R31, R31 ;  /* 0x0000001f1f1fb220 */ /* 0x004fe20000400000 */
[----:B------:R-:W-:-:S04]  /*52f0*/  FSETP.GEU.AND P3, PT, R68, -126, PT ;  /* 0xc2fc00004400780b */ /* 0x000fc80003f6e000 */
[----:B------:R-:W-:Y:S01]  /*5300*/  @!P2 FMUL R27, R27, 0.5 ;  /* 0x3f0000001b1ba820 */ /* 0x000fe20000400000 */
[----:B------:R2:W3:Y:S01]  /*5310*/  MUFU.EX2 R29, R26 ;  /* 0x0000001a001d7308 */ /* 0x0004e20000000800 */
[----:B-1----:R-:W-:Y:S01]  /*5320*/  FFMA R25, R35, UR20, -R64 ;  /* 0x0000001423197c23 */ /* 0x002fe20008000840 */
[----:B----4-:R-:W-:Y:S01]  /*5330*/  @!P4 FMUL R65, R65, R65 ;  /* 0x000000414141c220 */ /* 0x010fe20000400000 */
[----:B------:R-:W-:-:S03]  /*5340*/  FSETP.GEU.AND P4, PT, R33, -126, PT ;  /* 0xc2fc00002100780b */ /* 0x000fc60003f8e000 */
[----:B------:R-:W-:Y:S02]  /*5350*/  FFMA R13, R20, R13, R65 ;  /* 0x0000000d140d7223 */ /* 0x000fe40000000041 */
[----:B------:R-:W-:Y:S01]  /*5360*/  @!P3 FMUL R68, R68, 0.5 ;  /* 0x3f0000004444b820 */ /* 0x000fe20000400000 */
[----:B-----5:R-:W-:Y:S01]  /*5370*/  @!P5 FMUL R28, R28, R28 ;  /* 0x0000001c1c1cd220 */ /* 0x020fe20000400000 */
[----:B------:R-:W-:Y:S01]  /*5380*/  FSETP.GEU.AND P5, PT, R24, -126, PT ;  /* 0xc2fc00001800780b */ /* 0x000fe20003fae000 */
[----:B------:R1:W4:Y:S01]  /*5390*/  MUFU.EX2 R32, R27 ;  /* 0x0000001b00207308 */ /* 0x0003220000000800 */
[----:B--2---:R-:W-:-:S04]  /*53a0*/  FFMA R26, R38, UR20, -R64 ;  /* 0x00000014261a7c23 */ /* 0x004fc80008000840 */
[----:B------:R-:W-:Y:S01]  /*53b0*/  @!P4 FMUL R33, R33, 0.5 ;  /* 0x3f0000002121c820 */ /* 0x000fe20000400000 */
[----:B---3--:R-:W-:Y:S01]  /*53c0*/  @!P6 FMUL R29, R29, R29 ;  /* 0x0000001d1d1de220 */ /* 0x008fe20000400000 */
[----:B------:R-:W-:Y:S01]  /*53d0*/  FSETP.GEU.AND P6, PT, R25, -126, PT ;  /* 0xc2fc00001900780b */ /* 0x000fe20003fce000 */
[----:B------:R-:W2:Y:S01]  /*53e0*/  MUFU.EX2 R34, R68 ;  /* 0x0000004400227308 */ /* 0x000ea20000000800 */
[----:B-1----:R-:W-:-:S03]  /*53f0*/  F2FP.F16.F32.PACK_AB R27, R31, R30 ;  /* 0x0000001e1f1b723e */ /* 0x002fc600000000ff */
[----:B------:R-:W-:-:S04]  /*5400*/  @!P5 FMUL R24, R24, 0.5 ;  /* 0x3f0000001818d820 */ /* 0x000fc80000400000 */
[----:B------:R-:W1:Y:S01]  /*5410*/  MUFU.EX2 R67, R33 ;  /* 0x0000002100437308 */ /* 0x000e620000000800 */
[----:B----4-:R-:W-:Y:S01]  /*5420*/  @!P2 FMUL R32, R32, R32 ;  /* 0x000000202020a220 */ /* 0x010fe20000400000 */
[----:B------:R-:W-:Y:S02]  /*5430*/  FSETP.GEU.AND P2, PT, R36, -126, PT ;  /* 0xc2fc00002400780b */ /* 0x000fe40003f4e000 */
[----:B------:R-:W-:-:S04]  /*5440*/  @!P6 FMUL R25, R25, 0.5 ;  /* 0x3f0000001919e820 */ /* 0x000fc80000400000 */
[----:B------:R3:W4:Y:S01]  /*5450*/  MUFU.EX2 R35, R24 ;  /* 0x0000001800237308 */ /* 0x0007220000000800 */
[----:B--2---:R-:W-:Y:S01]  /*5460*/  @!P3 FMUL R34, R34, R34 ;  /* 0x000000222222b220 */ /* 0x004fe20000400000 */
[----:B------:R-:W-:-:S05]  /*5470*/  FSETP.GEU.AND P3, PT, R37, -126, PT ;  /* 0xc2fc00002500780b */ /* 0x000fca0003f6e000 */
[----:B------:R-:W-:Y:S01]  /*5480*/  @!P2 FMUL R36, R36, 0.5 ;  /* 0x3f0000002424a820 */ /* 0x000fe20000400000 */
[----:B------:R2:W5:Y:S01]  /*5490*/  MUFU.EX2 R68, R25 ;  /* 0x0000001900447308 */ /* 0x0005620000000800 */
[--C-:B---3--:R-:W-:Y:S01]  /*54a0*/  FFMA R24, R39, UR20, -R64.reuse ;  /* 0x0000001427187c23 */ /* 0x108fe20008000840 */
[----:B-1----:R-:W-:Y:S01]  /*54b0*/  @!P4 FMUL R67, R67, R67 ;  /* 0x000000434343c220 */ /* 0x002fe20000400000 */
[----:B------:R-:W-:Y:S01]  /*54c0*/  FSETP.GEU.AND P4, PT, R26, -126, PT ;  /* 0xc2fc00001a00780b */ /* 0x000fe20003f8e000 */
[--C-:B------:R-:W-:Y:S01]  /*54d0*/  FFMA R39, R42, UR20, -R64.reuse ;  /* 0x000000142a277c23 */ /* 0x100fe20008000840 */
[----:B------:R-:W-:Y:S01]  /*54e0*/  FFMA R42, R43, UR20, -R64 ;  /* 0x000000142b2a7c23 */ /* 0x000fe20008000840 */
[--C-:B------:R-:W-:Y:S01]  /*54f0*/  FFMA R43, R44, UR20, -R66.reuse ;  /* 0x000000142c2b7c23 */ /* 0x100fe20008000842 */
[----:B------:R-:W-:Y:S01]  /*5500*/  @!P3 FMUL R37, R37, 0.5 ;  /* 0x3f0000002525b820 */ /* 0x000fe20000400000 */
[----:B------:R-:W1:Y:S01]  /*5510*/  MUFU.EX2 R38, R36 ;  /* 0x0000002400267308 */ /* 0x000e620000000800 */
[--C-:B--2---:R-:W-:Y:S01]  /*5520*/  FFMA R25, R40, UR20, -R66.reuse ;  /* 0x0000001428197c23 */ /* 0x104fe20008000842 */
[----:B----4-:R-:W-:Y:S01]  /*5530*/  @!P5 FMUL R35, R35, R35 ;  /* 0x000000232323d220 */ /* 0x010fe20000400000 */
[----:B------:R-:W-:Y:S01]  /*5540*/  FSETP.GEU.AND P5, PT, R24, -126, PT ;  /* 0xc2fc00001800780b */ /* 0x000fe20003fae000 */
[--C-:B------:R-:W-:Y:S01]  /*5550*/  FFMA R40, R41, UR20, -R66.reuse ;  /* 0x0000001429287c23 */ /* 0x100fe20008000842 */
[----:B------:R-:W-:Y:S01]  /*5560*/  FFMA R44, R45, UR20, -R66 ;  /* 0x000000142d2c7c23 */ /* 0x000fe20008000842 */
[--C-:B------:R-:W-:Y:S01]  /*5570*/  FFMA R45, R46, UR20, -R64.reuse ;  /* 0x000000142e2d7c23 */ /* 0x100fe20008000840 */
[----:B------:R-:W-:Y:S01]  /*5580*/  FFMA R46, R47, UR20, -R64 ;  /* 0x000000142f2e7c23 */ /* 0x000fe20008000840 */
[----:B------:R-:W-:Y:S01]  /*5590*/  @!P4 FMUL R26, R26, 0.5 ;  /* 0x3f0000001a1ac820 */ /* 0x000fe20000400000 */
[----:B-----5:R-:W-:Y:S01]  /*55a0*/  @!P6 FMUL R68, R68, R68 ;  /* 0x000000444444e220 */ /* 0x020fe20000400000 */
[----:B------:R-:W-:Y:S01]  /*55b0*/  FSETP.GEU.AND P6, PT, R25, -126, PT ;  /* 0xc2fc00001900780b */ /* 0x000fe20003fce000 */
[----:B------:R-:W2:Y:S01]  /*55c0*/  MUFU.EX2 R33, R37 ;  /* 0x0000002500217308 */ /* 0x000ea20000000800 */
[--C-:B------:R-:W-:Y:S01]  /*55d0*/  FFMA R47, R48, UR20, -R66.reuse ;  /* 0x00000014302f7c23 */ /* 0x100fe20008000842 */
[----:B------:R-:W-:Y:S01]  /*55e0*/  FFMA R48, R49, UR20, -R66 ;  /* 0x0000001431307c23 */ /* 0x000fe20008000842 */
[--C-:B------:R-:W-:Y:S01]  /*55f0*/  FFMA R49, R50, UR20, -R64.reuse ;  /* 0x0000001432317c23 */ /* 0x100fe20008000840 */
[----:B------:R-:W-:Y:S01]  /*5600*/  FFMA R50, R51, UR20, -R64 ;  /* 0x0000001433327c23 */ /* 0x000fe20008000840 */
[----:B------:R-:W-:Y:S01]  /*5610*/  @!P5 FMUL R24, R24, 0.5 ;  /* 0x3f0000001818d820 */ /* 0x000fe20000400000 */
[----:B-1----:R-:W-:Y:S01]  /*5620*/  @!P2 FMUL R38, R38, R38 ;  /* 0x000000262626a220 */ /* 0x002fe20000400000 */
[----:B------:R-:W-:Y:S01]  /*5630*/  FSETP.GEU.AND P2, PT, R40, -126, PT ;  /* 0xc2fc00002800780b */ /* 0x000fe20003f4e000 */
[----:B------:R1:W3:Y:S04]  /*5640*/  MUFU.EX2 R41, R26 ;  /* 0x0000001a00297308 */ /* 0x0002e80000000800 */
[----:B------:R-:W-:-:S04]  /*5650*/  @!P6 FMUL R25, R25, 0.5 ;  /* 0x3f0000001919e820 */ /* 0x000fc80000400000 */
[----:B------:R4:W5:Y:S01]  /*5660*/  MUFU.EX2 R36, R24 ;  /* 0x0000001800247308 */ /* 0x0009620000000800 */
[----:B-1----:R-:W-:Y:S01]  /*5670*/  F2FP.F16.F32.PACK_AB R26, R32, R29 ;  /* 0x0000001d201a723e */ /* 0x002fe200000000ff */
[----:B--2---:R-:W-:Y:S01]  /*5680*/  @!P3 FMUL R33, R33, R33 ;  /* 0x000000212121b220 */ /* 0x004fe20000400000 */
[----:B------:R-:W-:Y:S01]  /*5690*/  FSETP.GEU.AND P3, PT, R39, -126, PT ;  /* 0xc2fc00002700780b */ /* 0x000fe20003f6e000 */
[----:B------:R-:W-:-:S04]  /*56a0*/  @!P2 FMUL R40, R40, 0.5 ;  /* 0x3f0000002828a820 */ /* 0x000fc80000400000 */
[----:B------:R1:W2:Y:S01]  /*56b0*/  MUFU.EX2 R37, R25 ;  /* 0x0000001900257308 */ /* 0x0002a20000000800 */
[----:B----4-:R-:W-:Y:S01]  /*56c0*/  F2FP.F16.F32.PACK_AB R24, R28, R65 ;  /* 0x000000411c18723e */ /* 0x010fe200000000ff */
[----:B---3--:R-:W-:Y:S01]  /*56d0*/  @!P4 FMUL R41, R41, R41 ;  /* 0x000000292929c220 */ /* 0x008fe20000400000 */
[----:B------:R-:W-:Y:S01]  /*56e0*/  FSETP.GEU.AND P4, PT, R42, -126, PT ;  /* 0xc2fc00002a00780b */ /* 0x000fe20003f8e000 */
[----:B------:R-:W-:-:S04]  /*56f0*/  FADD R28, R13, R28 ;  /* 0x0000001c0d1c7221 */ /* 0x000fc80000000000 */
[----:B------:R-:W-:Y:S01]  /*5700*/  @!P3 FMUL R39, R39, 0.5 ;  /* 0x3f0000002727b820 */ /* 0x000fe20000400000 */
[----:B-1----:R-:W-:Y:S01]  /*5710*/  F2FP.F16.F32.PACK_AB R25, R23, R22 ;  /* 0x000000161719723e */ /* 0x002fe200000000ff */
[----:B-----5:R-:W-:Y:S01]  /*5720*/  @!P5 FMUL R36, R36, R36 ;  /* 0x000000242424d220 */ /* 0x020fe20000400000 */
[----:B------:R-:W-:Y:S01]  /*5730*/  FSETP.GEU.AND P5, PT, R43, -126, PT ;  /* 0xc2fc00002b00780b */ /* 0x000fe20003fae000 */
[----:B------:R-:W1:Y:S01]  /*5740*/  MUFU.EX2 R40, R40 ;  /* 0x0000002800287308 */ /* 0x000e620000000800 */
[----:B------:R-:W-:Y:S01]  /*5750*/  WARPGROUP.ARRIVE ;  /* 0x00000000000079c5 */ /* 0x000fe20000000000 */
[----:B------:R-:W-:Y:S01]  /*5760*/  FADD R23, R12, R23 ;  /* 0x000000170c177221 */ /* 0x000fe20000000000 */
[----:B------:R-:W-:Y:S01]  /*5770*/  FADD R29, R28, R29 ;  /* 0x0000001d1c1d7221 */ /* 0x000fe20000000000 */
[----:B------:R-:W-:Y:S01]  /*5780*/  @!P4 FMUL R42, R42, 0.5 ;  /* 0x3f0000002a2ac820 */ /* 0x000fe20000400000 */
[----:B--2---:R-:W-:Y:S01]  /*5790*/  @!P6 FMUL R37, R37, R37 ;  /* 0x000000252525e220 */ /* 0x004fe20000400000 */
[----:B------:R-:W-:Y:S01]  /*57a0*/  FSETP.GEU.AND P6, PT, R44, -126, PT ;  /* 0xc2fc00002c00780b */ /* 0x000fe20003fce000 */
[----:B------:R-:W-:Y:S01]  /*57b0*/  HGMMA.64x16x16.F32 R56, R24, gdesc[UR4].tnspB, R56, gsb0 ;  /* 0x4020000418387df0 */ /* 0x000fe20008000838 */
[----:B------:R-:W2:Y:S01]  /*57c0*/  MUFU.EX2 R39, R39 ;  /* 0x0000002700277308 */ /* 0x000ea20000000800 */
[----:B------:R-:W-:Y:S01]  /*57d0*/  FADD R30, R23, R30 ;  /* 0x0000001e171e7221 */ /* 0x000fe20000000000 */
[----:B------:R-:W-:-:S02]  /*57e0*/  FADD R29, R29, R32 ;  /* 0x000000201d1d7221 */ /* 0x000fc40000000000 */
[----:B------:R-:W-:Y:S01]  /*57f0*/  @!P5 FMUL R43, R43, 0.5 ;  /* 0x3f0000002b2bd820 */ /* 0x000fe20000400000 */
[----:B------:R-:W-:-:S03]  /*5800*/  FADD R30, R30, R31 ;  /* 0x0000001f1e1e7221 */ /* 0x000fc60000000000 */
[----:B------:R-:W3:Y:S01]  /*5810*/  MUFU.EX2 R42, R42 ;  /* 0x0000002a002a7308 */ /* 0x000ee20000000800 */
[----:B-1----:R-:W-:Y:S01]  /*5820*/  @!P2 FMUL R40, R40, R40 ;  /* 0x000000282828a220 */ /* 0x002fe20000400000 */
[----:B------:R-:W-:Y:S01]  /*5830*/  FSETP.GEU.AND P2, PT, R45, -126, PT ;  /* 0xc2fc00002d00780b */ /* 0x000fe20003f4e000 */
[----:B------:R-:W-:-:S05]  /*5840*/  @!P6 FMUL R44, R44, 0.5 ;  /* 0x3f0000002c2ce820 */ /* 0x000fca0000400000 */
[----:B------:R-:W1:Y:S01]  /*5850*/  MUFU.EX2 R43, R43 ;  /* 0x0000002b002b7308 */ /* 0x000e620000000800 */
[----:B--2---:R-:W-:Y:S01]  /*5860*/  @!P3 FMUL R39, R39, R39 ;  /* 0x000000272727b220 */ /* 0x004fe20000400000 */
[----:B------:R-:W-:-:S05]  /*5870*/  FSETP.GEU.AND P3, PT, R46, -126, PT ;  /* 0xc2fc00002e00780b */ /* 0x000fca0003f6e000 */
[----:B------:R-:W-:Y:S01]  /*5880*/  @!P2 FMUL R45, R45, 0.5 ;  /* 0x3f0000002d2da820 */ /* 0x000fe20000400000 */
[----:B------:R-:W2:Y:S01]  /*5890*/  MUFU.EX2 R44, R44 ;  /* 0x0000002c002c7308 */ /* 0x000ea20000000800 */
[----:B---3--:R-:W-:Y:S01]  /*58a0*/  @!P4 FMUL R42, R42, R42 ;  /* 0x0000002a2a2ac220 */ /* 0x008fe20000400000 */
[----:B------:R-:W-:-:S05]  /*58b0*/  FSETP.GEU.AND P4, PT, R47, -126, PT ;  /* 0xc2fc00002f00780b */ /* 0x000fca0003f8e000 */
[----:B------:R-:W-:Y:S01]  /*58c0*/  @!P3 FMUL R46, R46, 0.5 ;  /* 0x3f0000002e2eb820 */ /* 0x000fe20000400000 */
[----:B------:R-:W3:Y:S01]  /*58d0*/  MUFU.EX2 R45, R45 ;  /* 0x0000002d002d7308 */ /* 0x000ee20000000800 */
[----:B-1----:R-:W-:Y:S01]  /*58e0*/  @!P5 FMUL R43, R43, R43 ;  /* 0x0000002b2b2bd220 */ /* 0x002fe20000400000 */
[----:B------:R-:W-:-:S05]  /*58f0*/  FSETP.GEU.AND P5, PT, R48, -126, PT ;  /* 0xc2fc00003000780b */ /* 0x000fca0003fae000 */
[----:B------:R-:W-:Y:S01]  /*5900*/  @!P4 FMUL R47, R47, 0.5 ;  /* 0x3f0000002f2fc820 */ /* 0x000fe20000400000 */
[----:B------:R-:W1:Y:S01]  /*5910*/  MUFU.EX2 R46, R46 ;  /* 0x0000002e002e7308 */ /* 0x000e620000000800 */
[----:B------:R-:W-:Y:S02]  /*5920*/  WARPGROUP.DEPBAR.LE gsb0, 0x0 ;  /* 0x00008000000079c5 */ /* 0x000fe40000010000 */
[----:B------:R-:W-:Y:S01]  /*5930*/  VIADD R24, R70, 0x20 ;  /* 0x0000002046187836 */ /* 0x000fe20000000000 */
[----:B------:R-:W-:Y:S01]  /*5940*/  MOV R25, 0xc0000010 ;  /* 0xc000001000197802 */ /* 0x000fe20000000f00 */
[----:B--2---:R-:W-:Y:S01]  /*5950*/  @!P6 FMUL R44, R44, R44 ;  /* 0x0000002c2c2ce220 */ /* 0x004fe20000400000 */
[----:B------:R-:W-:Y:S01]  /*5960*/  F2FP.F16.F32.PACK_AB R26, R33, R38 ;  /* 0x00000026211a723e */ /* 0x000fe200000000ff */
[----:B------:R-:W-:Y:S01]  /*5970*/  @!P5 FMUL R48, R48, 0.5 ;  /* 0x3f0000003030d820 */ /* 0x000fe20000400000 */
[----:B------:R-:W-:Y:S01]  /*5980*/  R2UR UR6, R24 ;  /* 0x00000000180672ca */ /* 0x000fe200000e0000 */
[----:B------:R-:W2:Y:S01]  /*5990*/  MUFU.EX2 R47, R47 ;  /* 0x0000002f002f7308 */ /* 0x000ea20000000800 */
[----:B------:R-:W-:Y:S01]  /*59a0*/  R2UR UR7, R25 ;  /* 0x00000000190772ca */ /* 0x000fe200000e0000 */
[----:B---3--:R-:W-:Y:S01]  /*59b0*/  @!P2 FMUL R45, R45, R45 ;  /* 0x0000002d2d2da220 */ /* 0x008fe20000400000 */
[----:B------:R-:W-:Y:S01]  /*59c0*/  F2FP.F16.F32.PACK_AB R24, R67, R34 ;  /* 0x000000224318723e */ /* 0x000fe200000000ff */
[----:B------:R-:W-:Y:S01]  /*59d0*/  FADD R34, R29, R34 ;  /* 0x000000221d227221 */ /* 0x000fe20000000000 */
[----:B------:R-:W-:Y:S01]  /*59e0*/  F2FP.F16.F32.PACK_AB R25, R68, R35 ;  /* 0x000000234419723e */ /* 0x000fe200000000ff */
[----:B------:R-:W-:Y:S01]  /*59f0*/  FADD R35, R30, R35 ;  /* 0x000000231e237221 */ /* 0x000fe20000000000 */
[----:B------:R-:W-:Y:S01]  /*5a00*/  F2FP.F16.F32.PACK_AB R27, R36, R41 ;  /* 0x00000029241b723e */ /* 0x000fe200000000ff */
[----:B------:R-:W3:Y:S01]  /*5a10*/  MUFU.EX2 R48, R48 ;  /* 0x0000003000307308 */ /* 0x000ee20000000800 */
[----:B------:R-:W-:Y:S01]  /*5a20*/  FSETP.GEU.AND P6, PT, R49, -126, PT ;  /* 0xc2fc00003100780b */ /* 0x000fe20003fce000 */
[----:B-1----:R-:W-:Y:S01]  /*5a30*/  @!P3 FMUL R46, R46, R46 ;  /* 0x0000002e2e2eb220 */ /* 0x002fe20000400000 */
[----:B------:R-:W-:Y:S01]  /*5a40*/  WARPGROUP.ARRIVE ;  /* 0x00000000000079c5 */ /* 0x000fe20000000000 */
[----:B------:R-:W-:Y:S01]  /*5a50*/  FSETP.GEU.AND P2, PT, R50, -126, PT ;  /* 0xc2fc00003200780b */ /* 0x000fe20003f4e000 */
[----:B------:R-:W-:Y:S01]  /*5a60*/  FADD R67, R34, R67 ;  /* 0x0000004322437221 */ /* 0x000fe20000000000 */
[----:B------:R-:W-:Y:S01]  /*5a70*/  FSETP.GEU.AND P3, PT, R52, -126, PT ;  /* 0xc2fc00003400780b */ /* 0x000fe20003f6e000 */
[----:B------:R-:W-:-:S02]  /*5a80*/  FADD R68, R35, R68 ;  /* 0x0000004423447221 */ /* 0x000fc40000000000 */
[----:B------:R-:W-:Y:S01]  /*5a90*/  HGMMA.64x16x16.F32 R56, R24, gdesc[UR4].tnspB, R56, gsb0 ;  /* 0x4020000418387df0 */ /* 0x000fe20008000838 */
[----:B--2---:R-:W-:Y:S01]  /*5aa0*/  @!P4 FMUL R47, R47, R47 ;  /* 0x0000002f2f2fc220 */ /* 0x004fe20000400000 */
[----:B------:R-:W-:Y:S01]  /*5ab0*/  FSETP.GEU.AND P4, PT, R53, -126, PT ;  /* 0xc2fc00003500780b */ /* 0x000fe20003f8e000 */
[----:B------:R-:W-:Y:S01]  /*5ac0*/  FADD R38, R67, R38 ;  /* 0x0000002643267221 */ /* 0x000fe20000000000 */
[----:B------:R-:W-:Y:S01]  /*5ad0*/  FADD R41, R68, R41 ;  /* 0x0000002944297221 */ /* 0x000fe20000000000 */
[----:B------:R-:W-:Y:S02]  /*5ae0*/  @!P6 FMUL R49, R49, 0.5 ;  /* 0x3f0000003131e820 */ /* 0x000fe40000400000 */
[----:B------:R-:W-:Y:S01]  /*5af0*/  FADD R38, R38, R33 ;  /* 0x0000002126267221 */ /* 0x000fe20000000000 */
[----:B---3--:R-:W-:Y:S01]  /*5b00*/  @!P5 FMUL R48, R48, R48 ;  /* 0x000000303030d220 */ /* 0x008fe20000400000 */
[----:B------:R-:W-:Y:S01]  /*5b10*/  FSETP.GEU.AND P5, PT, R54, -126, PT ;  /* 0xc2fc00003600780b */ /* 0x000fe20003fae000 */
[----:B------:R-:W-:Y:S01]  /*5b20*/  @!P2 FMUL R50, R50, 0.5 ;  /* 0x3f0000003232a820 */ /* 0x000fe20000400000 */
[----:B------:R-:W1:Y:S01]  /*5b30*/  MUFU.EX2 R49, R49 ;  /* 0x0000003100317308 */ /* 0x000e620000000800 */
[----:B------:R-:W-:Y:S01]  /*5b40*/  @!P3 FMUL R52, R52, 0.5 ;  /* 0x3f0000003434b820 */ /* 0x000fe20000400000 */
[----:B------:R-:W-:-:S02]  /*5b50*/  FADD R36, R41, R36 ;  /* 0x0000002429247221 */ /* 0x000fc40000000000 */
[----:B------:R-:W-:-:S04]  /*5b60*/  @!P4 FMUL R53, R53, 0.5 ;  /* 0x3f0000003535c820 */ /* 0x000fc80000400000 */
[----:B------:R-:W2:Y:S03]  /*5b70*/  MUFU.EX2 R50, R50 ;  /* 0x0000003200327308 */ /* 0x000ea60000000800 */
[----:B------:R-:W-:-:S05]  /*5b80*/  @!P5 FMUL R54, R54, 0.5 ;  /* 0x3f0000003636d820 */ /* 0x000fca0000400000 */
[----:B------:R-:W3:Y:S01]  /*5b90*/  MUFU.EX2 R52, R52 ;  /* 0x0000003400347308 */ /* 0x000ee20000000800 */
[----:B-1----:R-:W-:Y:S01]  /*5ba0*/  @!P6 FMUL R49, R49, R49 ;  /* 0x000000313131e220 */ /* 0x002fe20000400000 */
[----:B------:R-:W-:-:S06]  /*5bb0*/  FSETP.GEU.AND P6, PT, R55, -126, PT ;  /* 0xc2fc00003700780b */ /* 0x000fcc0003fce000 */
[----:B------:R-:W1:Y:S01]  /*5bc0*/  MUFU.EX2 R53, R53 ;  /* 0x0000003500357308 */ /* 0x000e620000000800 */
[----:B--2---:R-:W-:Y:S01]  /*5bd0*/  @!P2 FMUL R50, R50, R50 ;  /* 0x000000323232a220 */ /* 0x004fe20000400000 */
[----:B------:R-:W-:-:S04]  /*5be0*/  ISETP.NE.AND P2, PT, R6, 0x4, PT ;  /* 0x000000040600780c */ /* 0x000fc80003f45270 */
[----:B------:R-:W-:Y:S01]  /*5bf0*/  SEL R20, R6, RZ, P2 ;  /* 0x000000ff06147207 */ /* 0x000fe20001000000 */
[----:B------:R-:W-:Y:S02]  /*5c00*/  WARPGROUP.DEPBAR.LE gsb0, 0x0 ;  /* 0x00008000000079c5 */ /* 0x000fe40000010000 */
[----:B------:R-:W-:Y:S01]  /*5c10*/  VIADD R24, R70, 0x40 ;  /* 0x0000004046187836 */ /* 0x000fe20000000000 */
[----:B------:R-:W-:Y:S01]  /*5c20*/  F2FP.F16.F32.PACK_AB R26, R44, R43 ;  /* 0x0000002b2c1a723e */ /* 0x000fe200000000ff */
[----:B------:R-:W-:Y:S01]  /*5c30*/  IMAD.MOV.U32 R25, RZ, RZ, -0x3ffffff0 ;  /* 0xc0000010ff197424 */ /* 0x000fe200078e00ff */
[----:B------:R-:W-:Y:S01]  /*5c40*/  F2FP.F16.F32.PACK_AB R27, R46, R45 ;  /* 0x0000002d2e1b723e */ /* 0x000fe200000000ff */
[----:B------:R-:W-:Y:S01]  /*5c50*/  @!P6 FMUL R55, R55, 0.5 ;  /* 0x3f0000003737e820 */ /* 0x000fe20000400000 */
[----:B------:R-:W-:Y:S01]  /*5c60*/  R2UR UR6, R24 ;  /* 0x00000000180672ca */ /* 0x000fe200000e0000 */
[----:B------:R-:W2:Y:S01]  /*5c70*/  MUFU.EX2 R54, R54 ;  /* 0x0000003600367308 */ /* 0x000ea20000000800 */
[----:B------:R-:W-:Y:S01]  /*5c80*/  R2UR UR7, R25 ;  /* 0x00000000190772ca */ /* 0x000fe200000e0000 */
[----:B------:R-:W-:Y:S01]  /*5c90*/  VIADD R70, R70, 0x60 ;  /* 0x0000006046467836 */ /* 0x000fe20000000000 */
[----:B------:R-:W-:Y:S01]  /*5ca0*/  F2FP.F16.F32.PACK_AB R24, R40, R37 ;  /* 0x000000252818723e */ /* 0x000fe200000000ff */
[----:B---3--:R-:W-:Y:S01]  /*5cb0*/  @!P3 FMUL R52, R52, R52 ;  /* 0x000000343434b220 */ /* 0x008fe20000400000 */
[----:B------:R-:W-:Y:S01]  /*5cc0*/  F2FP.F16.F32.PACK_AB R25, R42, R39 ;  /* 0x000000272a19723e */ /* 0x000fe200000000ff */
[----:B-1----:R-:W-:Y:S01]  /*5cd0*/  @!P4 FMUL R53, R53, R53 ;  /* 0x000000353535c220 */ /* 0x002fe20000400000 */
[----:B------:R-:W-:Y:S01]  /*5ce0*/  FADD R37, R38, R37 ;  /* 0x0000002526257221 */ /* 0x000fe20000000000 */
[----:B------:R-:W1:Y:S01]  /*5cf0*/  MUFU.EX2 R55, R55 ;  /* 0x0000003700377308 */ /* 0x000e620000000800 */
[----:B------:R-:W-:Y:S01]  /*5d00*/  WARPGROUP.ARRIVE ;  /* 0x00000000000079c5 */ /* 0x000fe20000000000 */
[----:B------:R-:W-:Y:S01]  /*5d10*/  FADD R39, R36, R39 ;  /* 0x0000002724277221 */ /* 0x000fe20000000000 */
[----:B------:R-:W-:Y:S01]  /*5d20*/  FADD R40, R37, R40 ;  /* 0x0000002825287221 */ /* 0x000fe20000000000 */
[----:B------:R-:W-:-:S02]  /*5d30*/  IMAD R6, R20, 0x8, R11 ;  /* 0x0000000814067824 */ /* 0x000fc400078e020b */
[----:B------:R-:W-:Y:S01]  /*5d40*/  FADD R42, R39, R42 ;  /* 0x0000002a272a7221 */ /* 0x000fe20000000000 */
[----:B------:R-:W-:Y:S01]  /*5d50*/  HGMMA.64x16x16.F32 R56, R24, gdesc[UR4].tnspB, R56, gsb0 ;  /* 0x4020000418387df0 */ /* 0x000fe20008000838 */
[----:B------:R-:W-:Y:S01]  /*5d60*/  R2UR UR6, R70 ;  /* 0x00000000460672ca */ /* 0x000fe200000e0000 */
[----:B--2---:R-:W-:Y:S01]  /*5d70*/  @!P5 FMUL R54, R54, R54 ;  /* 0x000000363636d220 */ /* 0x004fe20000400000 */
[----:B------:R-:W-:Y:S01]  /*5d80*/  R2UR UR7, R71 ;  /* 0x00000000470772ca */ /* 0x000fe200000e0000 */
[----:B------:R-:W-:Y:S01]  /*5d90*/  FADD R43, R40, R43 ;  /* 0x0000002b282b7221 */ /* 0x000fe20000000000 */
[----:B------:R-:W-:Y:S01]  /*5da0*/  FADD R45, R42, R45 ;  /* 0x0000002d2a2d7221 */ /* 0x000fe20000000000 */
[----:B------:R-:W-:Y:S02]  /*5db0*/  PRMT R6, RZ, 0x654, R6 ;  /* 0x00000654ff067816 */ /* 0x000fe40000000006 */
[----:B------:R-:W-:Y:S01]  /*5dc0*/  FADD R44, R43, R44 ;  /* 0x0000002c2b2c7221 */ /* 0x000fe20000000000 */
[----:B------:R-:W-:Y:S01]  /*5dd0*/  FADD R46, R45, R46 ;  /* 0x0000002e2d2e7221 */ /* 0x000fe20000000000 */
[----:B-1----:R-:W-:Y:S01]  /*5de0*/  @!P6 FMUL R55, R55, R55 ;  /* 0x000000373737e220 */ /* 0x002fe20000400000 */
[----:B------:R-:W-:-:S02]  /*5df0*/  WARPGROUP.DEPBAR.LE gsb0, 0x0 ;  /* 0x00008000000079c5 */ /* 0x000fc40000010000 */
[----:B------:R-:W-:Y:S01]  /*5e00*/  F2FP.F16.F32.PACK_AB R24, R48, R47 ;  /* 0x0000002f3018723e */ /* 0x000fe200000000ff */
[----:B------:R-:W-:Y:S01]  /*5e10*/  FADD R47, R44, R47 ;  /* 0x0000002f2c2f7221 */ /* 0x000fe20000000000 */
[----:B------:R-:W-:Y:S01]  /*5e20*/  F2FP.F16.F32.PACK_AB R25, R50, R49 ;  /* 0x000000313219723e */ /* 0x000fe200000000ff */
[----:B------:R-:W-:Y:S01]  /*5e30*/  FADD R49, R46, R49 ;  /* 0x000000312e317221 */ /* 0x000fe20000000000 */
[----:B------:R-:W-:Y:S01]  /*5e40*/  F2FP.F16.F32.PACK_AB R26, R53, R52 ;  /* 0x00000034351a723e */ /* 0x000fe200000000ff */
[----:B------:R-:W-:Y:S01]  /*5e50*/  FADD R47, R47, R48 ;  /* 0x000000302f2f7221 */ /* 0x000fe20000000000 */
[----:B------:R-:W-:Y:S01]  /*5e60*/  F2FP.F16.F32.PACK_AB R27, R55, R54 ;  /* 0x00000036371b723e */ /* 0x000fe200000000ff */
[----:B------:R-:W-:Y:S02]  /*5e70*/  FADD R49, R49, R50 ;  /* 0x0000003231317221 */ /* 0x000fe40000000000 */
[----:B------:R-:W-:Y:S01]  /*5e80*/  FADD R52, R47, R52 ;  /* 0x000000342f347221 */ /* 0x000fe20000000000 */
[----:B------:R-:W-:Y:S01]  /*5e90*/  WARPGROUP.ARRIVE ;  /* 0x00000000000079c5 */ /* 0x000fe20000000000 */
[----:B------:R-:W-:-:S02]  /*5ea0*/  FADD R12, R49, R54 ;  /* 0x00000036310c7221 */ /* 0x000fc40000000000 */
[----:B------:R-:W-:Y:S02]  /*5eb0*/  FADD R13, R52, R53 ;  /* 0x00000035340d7221 */ /* 0x000fe40000000000 */
[----:B------:R-:W-:Y:S01]  /*5ec0*/  FADD R12, R12, R55 ;  /* 0x000000370c0c7221 */ /* 0x000fe20000000000 */
[----:B------:R-:W-:Y:S03]  /*5ed0*/  HGMMA.64x16x16.F32 R56, R24, gdesc[UR4].tnspB, R56, gsb0 ;  /* 0x4020000418387df0 */ /* 0x000fe60008000838 */
[----:B------:R-:W-:Y:S02]  /*5ee0*/  WARPGROUP.DEPBAR.LE gsb0, 0x0 ;  /* 0x00008000000079c5 */ /* 0x000fe40000010000 */
[----:B------:R1:W-:Y:S01]  /*5ef0*/  SYNCS.ARRIVE.TRANS64.RED.A1T0 RZ, [R6+URZ], RZ ;  /* 0x000000ff06ff79a7 */ /* 0x0003e2000810043f */
[----:B------:R-:W-:Y:S05]  /*5f00*/  @P1 BRA `(.L_x_45) ;  /* 0x00000000009c1947 */ /* 0x000fea0003800000 */
[----:B------:R-:W-:Y:S01]  /*5f10*/  ISETP.LT.OR P1, PT, R7, 0x1, !P0 ;  /* 0x000000010700780c */ /* 0x000fe20004721670 */
[----:B------:R-:W-:-:S12]  /*5f20*/  BSSY B0, `(.L_x_46) ;  /* 0x0000024000007945 */ /* 0x000fd80003800000 */
[----:B------:R-:W-:Y:S05]  /*5f30*/  @P1 BRA `(.L_x_47) ;  /* 0x0000000000881947 */ /* 0x000fea0003800000 */
[----:B-1----:R-:W-:Y:S02]  /*5f40*/  LEA R6, R5, R2, 0x3 ;  /* 0x0000000205067211 */ /* 0x002fe400078e18ff */
[----:B------:R-:W-:Y:S02]  /*5f50*/  SHF.L.U32 R21, R4, 0x1f, RZ ;  /* 0x0000001f04157819 */ /* 0x000fe400000006ff */
[----:B------:R-:W-:Y:S02]  /*5f60*/  ISETP.NE.AND P2, PT, R0, RZ, PT ;  /* 0x000000ff0000720c */ /* 0x000fe40003f45270 */
[----:B------:R-:W1:Y:S02]  /*5f70*/  SYNCS.PHASECHK.TRANS64.TRYWAIT P1, [R6+URZ+0x2820], R21 ;  /* 0x00282015060075a7 */ /* 0x000e64000802017f */
[----:B-1----:R-:W-:Y:S09]  /*5f80*/  @!P1 BRA `(.L_x_48) ;  /* 0x00000014002c9947 */ /* 0x002ff20003800000 */
.L_x_85:
[----:B------:R-:W-:Y:S05]  /*5f90*/  @P2 BRA `(.L_x_49) ;  /* 0x0000000000142947 */ /* 0x000fea0003800000 */
[----:B------:R-:W-:Y:S01]  /*5fa0*/  ISETP.NE.AND P1, PT, R14, RZ, PT ;  /* 0x000000ff0e00720c */ /* 0x000fe20003f25270 */
[----:B-1----:R-:W-:-:S04]  /*5fb0*/  IMAD.MOV.U32 R21, RZ, RZ, 0x800 ;  /* 0x00000800ff157424 */ /* 0x002fc800078e00ff */
[----:B------:R2:W-:Y:S08]  /*5fc0*/  SYNCS.ARRIVE.TRANS64 RZ, [R6+URZ+0x2800], R21 ;  /* 0x0028001506ff79a7 */ /* 0x0005f0000800003f */
[----:B------:R-:W-:Y:S05]  /*5fd0*/  @!P1 BRA `(.L_x_49) ;  /* 0x0000000000049947 */ /* 0x000fea0003800000 */
[----:B------:R-:W-:Y:S01]  /*5fe0*/  BPT.TRAP 0x1 ;  /* 0x000000040000795c */ /* 0x000fe20000300000 */
.L_x_49:
        /* <DEDUP_REMOVED lines=12> */
[----:B------:R-:W-:Y:S01]  /*60b0*/  UMOV UR13, UR37 ;  /* 0x00000025000d7c82 */ /* 0x000fe20008000000 */
[----:B------:R-:W-:Y:S01]  /*60c0*/  VIADD R8, R8, 0x1 ;  /* 0x0000000108087836 */ /* 0x000fe20000000000 */
[----:B------:R-:W-:Y:S01]  /*60d0*/  USHF.L.U32 UR11, UR11, 0x6, URZ ;  /* 0x000000060b0b7899 */ /* 0x000fe2000800063f */
[----:B------:R-:W-:Y:S01]  /*60e0*/  ISETP.NE.AND P1, PT, R5, 0x4, PT ;  /* 0x000000040500780c */ /* 0x000fe20003f25270 */
[----:B------:R-:W-:-:S02]  /*60f0*/  UIADD3 UR9, UR9, 0x2800, URZ ;  /* 0x0000280009097890 */ /* 0x000fc4000fffe03f */
[----:B------:R-:W-:Y:S01]  /*6100*/  UIADD3 UR8, UR8, 0x800, URZ ;  /* 0x0000080008087890 */ /* 0x000fe2000fffe03f */
[----:B------:R-:W-:Y:S02]  /*6110*/  SEL R21, RZ, 0x1, P1 ;  /* 0x00000001ff157807 */ /* 0x000fe40000800000 */
[----:B------:R-:W-:Y:S02]  /*6120*/  SEL R5, R5, RZ, P1 ;  /* 0x000000ff05057207 */ /* 0x000fe40000800000 */
[----:B------:R-:W-:-:S04]  /*6130*/  LOP3.LUT R4, R4, R21, RZ, 0x3c, !PT ;  /* 0x0000001504047212 */ /* 0x000fc800078e3cff */
[----:B------:R2:W-:Y:S02]  /*6140*/  UTMALDG.4D [UR8], [UR6], desc[UR22] ;  /* 0x00001608060075b4 */ /* 0x0005e40008019000 */
[----:B--2---:R-:W-:Y:S01]  /*6150*/  NOP ;  /* 0x0000000000007918 */ /* 0x004fe20000000000 */
.L_x_47:
[----:B------:R-:W-:Y:S05]  /*6160*/  BSYNC B0 ;  /* 0x0000000000007941 */ /* 0x000fea0003800000 */
.L_x_46:
[----:B------:R-:W-:-:S07]  /*6170*/  VIADD R7, R7, 0xffffffff ;  /* 0xffffffff07077836 */ /* 0x000fce0000000000 */
.L_x_45:
[----:B------:R-:W-:Y:S01]  /*6180*/  IADD3 R17, R17, -0x1, RZ ;  /* 0xffffffff11117810 */ /* 0x000fe20007ffe0ff */
[----:B------:R-:W-:Y:S02]  /*6190*/  VIADD R15, R15, 0x1 ;  /* 0x000000010f0f7836 */ /* 0x000fe40000000000 */
[----:B-1----:R-:W-:Y:S01]  /*61a0*/  VIADD R6, R20, 0x1 ;  /* 0x0000000114067836 */ /* 0x002fe20000000000 */
[----:B------:R-:W-:Y:S01]  /*61b0*/  ISETP.GT.AND P3, PT, R17, 0x1, PT ;  /* 0x000000011100780c */ /* 0x000fe20003f64270 */
[----:B------:R-:W-:Y:S01]  /*61c0*/  VIADD R10, R10, 0x40 ;  /* 0x000000400a0a7836 */ /* 0x000fe20000000000 */
[----:B------:R-:W-:Y:S01]  /*61d0*/  ISETP.NE.AND P1, PT, R15, 0x4, PT ;  /* 0x000000040f00780c */ /* 0x000fe20003f25270 */
[----:B------:R-:W-:Y:S01]  /*61e0*/  IMAD.MOV.U32 R21, RZ, RZ, R19 ;  /* 0x000000ffff157224 */ /* 0x000fe200078e0013 */
[----:B------:R-:W-:Y:S02]  /*61f0*/  ISETP.NE.AND P2, PT, R6, 0x4, PT ;  /* 0x000000040600780c */ /* 0x000fe40003f45270 */
[----:B------:R-:W-:-:S02]  /*6200*/  SEL R20, RZ, 0x1, P1 ;  /* 0x00000001ff147807 */ /* 0x000fc40000800000 */
[----:B------:R-:W-:Y:S02]  /*6210*/  SEL R15, R15, RZ, P1 ;  /* 0x000000ff0f0f7207 */ /* 0x000fe40000800000 */
[----:B------:R-:W-:Y:S01]  /*6220*/  LOP3.LUT R3, R3, R20, RZ, 0x3c, !PT ;  /* 0x0000001403037212 */ /* 0x000fe200078e3cff */
[----:B------:R-:W-:Y:S01]  /*6230*/  IMAD.MOV.U32 R20, RZ, RZ, R18 ;  /* 0x000000ffff147224 */ /* 0x000fe200078e0012 */
[----:B------:R-:W-:Y:S01]  /*6240*/  SEL R6, R6, RZ, P2 ;  /* 0x000000ff06067207 */ /* 0x000fe20001000000 */
[----:B------:R-:W-:Y:S06]  /*6250*/  @P3 BRA `(.L_x_50) ;  /* 0xffffffe000503947 */ /* 0x000fec000383ffff */
.L_x_37:
[----:B------:R-:W-:Y:S05]  /*6260*/  WARPSYNC.ALL ;  /* 0x0000000000007948 */ /* 0x000fea0003800000 */
[----:B------:R-:W2:Y:S01]  /*6270*/  SHFL.BFLY PT, R0, R13, 0x1, 0x1f ;  /* 0x0c201f000d007f89 */ /* 0x000ea200000e0000 */
[----:B------:R-:W-:Y:S01]  /*6280*/  BSSY B0, `(.L_x_51) ;  /* 0x0000023000007945 */ /* 0x000fe20003800000 */
[----:B------:R-:W-:Y:S01]  /*6290*/  IMAD.MOV.U32 R4, RZ, RZ, 0x7f800000 ;  /* 0x7f800000ff047424 */ /* 0x000fe200078e00ff */
[----:B------:R-:W-:Y:S01]  /*62a0*/  MOV R8, 0x3f800000 ;  /* 0x3f80000000087802 */ /* 0x000fe20000000f00 */
[----:B------:R-:W3:Y:S01]  /*62b0*/  SHFL.BFLY PT, R3, R12, 0x1, 0x1f ;  /* 0x0c201f000c037f89 */ /* 0x000ee200000e0000 */
[----:B------:R-:W-:-:S02]  /*62c0*/  IMAD.MOV.U32 R7, RZ, RZ, 0x3f800000 ;  /* 0x3f800000ff077424 */ /* 0x000fc400078e00ff */
[----:B--2---:R-:W-:Y:S01]  /*62d0*/  FADD R0, R0, R13 ;  /* 0x0000000d00007221 */ /* 0x004fe20000000000 */
[----:B---3--:R-:W-:-:S04]  /*62e0*/  FADD R14, R3, R12 ;  /* 0x0000000c030e7221 */ /* 0x008fc80000000000 */
[----:B------:R-:W2:Y:S04]  /*62f0*/  SHFL.BFLY PT, R5, R0, 0x2, 0x1f ;  /* 0x0c401f0000057f89 */ /* 0x000ea800000e0000 */
[----:B------:R-:W3:Y:S01]  /*6300*/  SHFL.BFLY PT, R15, R14, 0x2, 0x1f ;  /* 0x0c401f000e0f7f89 */ /* 0x000ee200000e0000 */
[C---:B--2---:R-:W-:Y:S01]  /*6310*/  FSETP.NE.AND P0, PT, R0.reuse, -R5, PT ;  /* 0x800000050000720b */ /* 0x044fe20003f05000 */
[----:B------:R-:W-:Y:S01]  /*6320*/  FADD R3, R0, R5 ;  /* 0x0000000500037221 */ /* 0x000fe20000000000 */
[----:B------:R-:W-:Y:S02]  /*6330*/  IMAD.MOV.U32 R5, RZ, RZ, 0x7f800000 ;  /* 0x7f800000ff057424 */ /* 0x000fe400078e00ff */
[----:B---3--:R-:W-:-:S09]  /*6340*/  FADD R6, R14, R15 ;  /* 0x0000000f0e067221 */ /* 0x008fd20000000000 */
[----:B------:R-:W-:Y:S05]  /*6350*/  @!P0 BRA `(.L_x_52) ;  /* 0x0000000000548947 */ /* 0x000fea0003800000 */
[----:B------:R-:W-:Y:S01]  /*6360*/  VIADD R0, R3, 0x1800000 ;  /* 0x0180000003007836 */ /* 0x000fe20000000000 */
[----:B------:R-:W-:Y:S04]  /*6370*/  BSSY B1, `(.L_x_53) ;  /* 0x000000c000017945 */ /* 0x000fe80003800000 */
[----:B------:R-:W-:-:S04]  /*6380*/  LOP3.LUT R0, R0, 0x7f800000, RZ, 0xc0, !PT ;  /* 0x7f80000000007812 */ /* 0x000fc800078ec0ff */
[----:B------:R-:W-:-:S13]  /*6390*/  ISETP.GT.U32.AND P0, PT, R0, 0x1ffffff, PT ;  /* 0x01ffffff0000780c */ /* 0x000fda0003f04070 */
[----:B------:R-:W-:Y:S05]  /*63a0*/  @P0 BRA `(.L_x_54) ;  /* 0x0000000000100947 */ /* 0x000fea0003800000 */
[----:B------:R-:W-:-:S07]  /*63b0*/  MOV R12, 0x63d0 ;  /* 0x000063d0000c7802 */ /* 0x000fce0000000f00 */
[----:B-1----:R-:W-:Y:S05]  /*63c0*/  CALL.REL.NOINC `($__internal_0_$__cuda_sm20_rcp_rn_f32_slowpath) ;  /* 0x0000001000307944 */ /* 0x002fea0003c00000 */
[----:B------:R-:W-:Y:S01]  /*63d0*/  IMAD.MOV.U32 R8, RZ, RZ, R0 ;  /* 0x000000ffff087224 */ /* 0x000fe200078e0000 */
[----:B------:R-:W-:Y:S06]  /*63e0*/  BRA `(.L_x_55) ;  /* 0x0000000000107947 */ /* 0x000fec0003800000 */
.L_x_54:
[----:B------:R-:W2:Y:S02]  /*63f0*/  MUFU.RCP R8, R3 ;  /* 0x0000000300087308 */ /* 0x000ea40000001000 */
[----:B--2---:R-:W-:-:S04]  /*6400*/  FFMA R0, R3, R8, -1 ;  /* 0xbf80000003007423 */ /* 0x004fc80000000008 */
[----:B------:R-:W-:-:S04]  /*6410*/  FADD.FTZ R5, -R0, -RZ ;  /* 0x800000ff00057221 */ /* 0x000fc80000010100 */
[----:B------:R-:W-:-:S07]  /*6420*/  FFMA R8, R8, R5, R8 ;  /* 0x0000000508087223 */ /* 0x000fce0000000008 */
.L_x_55:
[----:B------:R-:W-:Y:S05]  /*6430*/  BSYNC B1 ;  /* 0x0000000000017941 */ /* 0x000fea0003800000 */
.L_x_53:
[----:B------:R-:W-:Y:S01]  /*6440*/  FSETP.GEU.AND P0, PT, |R3|, 1.175494350822287508e-38, PT ;  /* 0x008000000300780b */ /* 0x000fe20003f0e200 */
[----:B------:R-:W-:-:S12]  /*6450*/  ULDC UR6, c[0x0][0x600] ;  /* 0x0001800000067ab9 */ /* 0x000fd80000000800 */
[----:B------:R-:W-:-:S04]  /*6460*/  @!P0 FMUL R3, R3, 16777216 ;  /* 0x4b80000003038820 */ /* 0x000fc80000400000 */
[----:B------:R-:W2:Y:S02]  /*6470*/  MUFU.LG2 R0, R3 ;  /* 0x0000000300007308 */ /* 0x000ea40000000c00 */
[----:B--2---:R-:W-:-:S04]  /*6480*/  @!P0 FADD R0, R0, -24 ;  /* 0xc1c0000000008421 */ /* 0x004fc80000000000 */
[----:B------:R-:W-:-:S04]  /*6490*/  FMUL R0, R0, 0.69314718246459960938 ;  /* 0x3f31721800007820 */ /* 0x000fc80000400000 */
[----:B------:R-:W-:-:S07]  /*64a0*/  FFMA R5, R19, UR6, R0 ;  /* 0x0000000613057c23 */ /* 0x000fce0008000000 */
.L_x_52:
[----:B------:R-:W-:Y:S05]  /*64b0*/  BSYNC B0 ;  /* 0x0000000000007941 */ /* 0x000fea0003800000 */
.L_x_51:
[----:B------:R-:W-:Y:S01]  /*64c0*/  FSETP.NE.AND P0, PT, R14, -R15, PT ;  /* 0x8000000f0e00720b */ /* 0x000fe20003f05000 */
[----:B------:R-:W-:Y:S01]  /*64d0*/  ULDC UR4, c[0x0][0x608] ;  /* 0x0001820000047ab9 */ /* 0x000fe20000000800 */
[----:B------:R-:W-:Y:S01]  /*64e0*/  BSSY B0, `(.L_x_56) ;  /* 0x000001d000007945 */ /* 0x000fe20003800000 */
[----:B------:R-:W-:-:S04]  /*64f0*/  FMUL R8, R8, UR4 ;  /* 0x0000000408087c20 */ /* 0x000fc80008400000 */
[-C--:B------:R-:W-:Y:S01]  /*6500*/  FMUL R56, R56, R8.reuse ;  /* 0x0000000838387220 */ /* 0x080fe20000400000 */
[-C--:B------:R-:W-:Y:S01]  /*6510*/  FMUL R57, R57, R8.reuse ;  /* 0x0000000839397220 */ /* 0x080fe20000400000 */
[-C--:B------:R-:W-:Y:S01]  /*6520*/  FMUL R60, R60, R8.reuse ;  /* 0x000000083c3c7220 */ /* 0x080fe20000400000 */
[----:B------:R-:W-:-:S03]  /*6530*/  FMUL R61, R61, R8 ;  /* 0x000000083d3d7220 */ /* 0x000fc60000400000 */
[----:B------:R-:W-:Y:S05]  /*6540*/  @!P0 BRA `(.L_x_57) ;  /* 0x0000000000588947 */ /* 0x000fea0003800000 */
[----:B------:R-:W-:Y:S01]  /*6550*/  VIADD R0, R6, 0x1800000 ;  /* 0x0180000006007836 */ /* 0x000fe20000000000 */
[----:B------:R-:W-:Y:S04]  /*6560*/  BSSY B1, `(.L_x_58) ;  /* 0x000000d000017945 */ /* 0x000fe80003800000 */
[----:B------:R-:W-:-:S04]  /*6570*/  LOP3.LUT R0, R0, 0x7f800000, RZ, 0xc0, !PT ;  /* 0x7f80000000007812 */ /* 0x000fc800078ec0ff */
[----:B------:R-:W-:-:S13]  /*6580*/  ISETP.GT.U32.AND P0, PT, R0, 0x1ffffff, PT ;  /* 0x01ffffff0000780c */ /* 0x000fda0003f04070 */
[----:B------:R-:W-:Y:S05]  /*6590*/  @P0 BRA `(.L_x_59) ;  /* 0x0000000000140947 */ /* 0x000fea0003800000 */
[----:B------:R-:W-:Y:S01]  /*65a0*/  IMAD.MOV.U32 R3, RZ, RZ, R6 ;  /* 0x000000ffff037224 */ /* 0x000fe200078e0006 */
[----:B------:R-:W-:-:S07]  /*65b0*/  MOV R12, 0x65d0 ;  /* 0x000065d0000c7802 */ /* 0x000fce0000000f00 */
[----:B-1----:R-:W-:Y:S05]  /*65c0*/  CALL.REL.NOINC `($__internal_0_$__cuda_sm20_rcp_rn_f32_slowpath) ;  /* 0x0000000c00b07944 */ /* 0x002fea0003c00000 */
[----:B------:R-:W-:Y:S01]  /*65d0*/  IMAD.MOV.U32 R7, RZ, RZ, R0 ;  /* 0x000000ffff077224 */ /* 0x000fe200078e0000 */
[----:B------:R-:W-:Y:S06]  /*65e0*/  BRA `(.L_x_60) ;  /* 0x0000000000107947 */ /* 0x000fec0003800000 */
.L_x_59:
[----:B------:R-:W2:Y:S02]  /*65f0*/  MUFU.RCP R7, R6 ;  /* 0x0000000600077308 */ /* 0x000ea40000001000 */
[----:B--2---:R-:W-:-:S04]  /*6600*/  FFMA R0, R6, R7, -1 ;  /* 0xbf80000006007423 */ /* 0x004fc80000000007 */
[----:B------:R-:W-:-:S04]  /*6610*/  FADD.FTZ R0, -R0, -RZ ;  /* 0x800000ff00007221 */ /* 0x000fc80000010100 */
[----:B------:R-:W-:-:S07]  /*6620*/  FFMA R7, R7, R0, R7 ;  /* 0x0000000007077223 */ /* 0x000fce0000000007 */
.L_x_60:
[----:B------:R-:W-:Y:S05]  /*6630*/  BSYNC B1 ;  /* 0x0000000000017941 */ /* 0x000fea0003800000 */
.L_x_58:
[----:B------:R-:W-:Y:S01]  /*6640*/  FSETP.GEU.AND P0, PT, |R6|, 1.175494350822287508e-38, PT ;  /* 0x008000000600780b */ /* 0x000fe20003f0e200 */
[----:B------:R-:W-:-:S12]  /*6650*/  ULDC UR4, c[0x0][0x600] ;  /* 0x0001800000047ab9 */ /* 0x000fd80000000800 */
[----:B------:R-:W-:-:S04]  /*6660*/  @!P0 FMUL R6, R6, 16777216 ;  /* 0x4b80000006068820 */ /* 0x000fc80000400000 */
[----:B------:R-:W2:Y:S02]  /*6670*/  MUFU.LG2 R0, R6 ;  /* 0x0000000600007308 */ /* 0x000ea40000000c00 */
[----:B--2---:R-:W-:-:S04]  /*6680*/  @!P0 FADD R0, R0, -24 ;  /* 0xc1c0000000008421 */ /* 0x004fc80000000000 */
[----:B------:R-:W-:-:S04]  /*6690*/  FMUL R3, R0, 0.69314718246459960938 ;  /* 0x3f31721800037820 */ /* 0x000fc80000400000 */
[----:B------:R-:W-:-:S07]  /*66a0*/  FFMA R4, R18, UR4, R3 ;  /* 0x0000000412047c23 */ /* 0x000fce0008000003 */
.L_x_57:
[----:B------:R-:W-:Y:S05]  /*66b0*/  BSYNC B0 ;  /* 0x0000000000007941 */ /* 0x000fea0003800000 */
.L_x_56:
[C---:B------:R-:W-:Y:S01]  /*66c0*/  LOP3.LUT P0, R19, R16.reuse, 0x3, RZ, 0xc0, !PT ;  /* 0x0000000310137812 */ /* 0x040fe2000780c0ff */
[----:B------:R-:W-:Y:S01]  /*66d0*/  ULDC UR4, c[0x0][0x608] ;  /* 0x0001820000047ab9 */ /* 0x000fe20000000800 */
[----:B------:R-:W-:Y:S01]  /*66e0*/  LOP3.LUT R17, R16, 0x7f, RZ, 0xc0, !PT ;  /* 0x0000007f10117812 */ /* 0x000fe200078ec0ff */
[----:B------:R-:W-:Y:S01]  /*66f0*/  ULDC.64 UR8, c[0x0][0x208] ;  /* 0x0000820000087ab9 */ /* 0x000fe20000000a00 */
[----:B------:R-:W-:Y:S01]  /*6700*/  FMUL R0, R7, UR4 ;  /* 0x0000000407007c20 */ /* 0x000fe20008400000 */
[----:B------:R-:W-:Y:S01]  /*6710*/  BSSY B0, `(.L_x_61) ;  /* 0x0000018000007945 */ /* 0x000fe20003800000 */
[----:B------:R-:W-:-:S07]  /*6720*/  SHF.R.U32.HI R18, RZ, 0x5, R17 ;  /* 0x00000005ff127819 */ /* 0x000fce0000011611 */
[----:B------:R-:W-:Y:S05]  /*6730*/  @P0 BRA `(.L_x_62) ;  /* 0x0000000000540947 */ /* 0x000fea0003800000 */
[----:B------:R-:W2:Y:S01]  /*6740*/  S2UR UR4, SR_CTAID.X ;  /* 0x00000000000479c3 */ /* 0x000ea20000002500 */
[----:B------:R-:W-:Y:S02]  /*6750*/  SHF.R.U32.HI R3, RZ, 0x2, R16 ;  /* 0x00000002ff037819 */ /* 0x000fe40000011610 */
[----:B------:R-:W-:Y:S02]  /*6760*/  SHF.L.U32 R6, R18, 0x4, RZ ;  /* 0x0000000412067819 */ /* 0x000fe400000006ff */
[----:B------:R-:W-:-:S04]  /*6770*/  LOP3.LUT R3, R3, 0x7, RZ, 0xc0, !PT ;  /* 0x0000000703037812 */ /* 0x000fc800078ec0ff */
[----:B------:R-:W-:Y:S01]  /*6780*/  LOP3.LUT R3, R6, 0xfffffff0, R3, 0xe2, !PT ;  /* 0xfffffff006037812 */ /* 0x000fe200078ee203 */
[----:B--2---:R-:W-:-:S03]  /*6790*/  USHF.L.U32 UR6, UR4, 0x6, URZ ;  /* 0x0000000604067899 */ /* 0x004fc6000800063f */
[----:B------:R-:W-:Y:S02]  /*67a0*/  ULDC.64 UR4, c[0x0][0x688] ;  /* 0x0001a20000047ab9 */ /* 0x000fe40000000a00 */
[----:B------:R-:W-:Y:S02]  /*67b0*/  UIMAD UR4, UR36, UR4, UR6 ;  /* 0x00000004240472a4 */ /* 0x000fe4000f8e0206 */
[----:B------:R-:W-:Y:S02]  /*67c0*/  LOP3.LUT R6, R3, UR6, RZ, 0xfc, !PT ;  /* 0x0000000603067c12 */ /* 0x000fe4000f8efcff */
[----:B------:R-:W-:-:S03]  /*67d0*/  UIMAD UR4, UR37, UR5, UR4 ;  /* 0x00000005250472a4 */ /* 0x000fc6000f8e0204 */
[C---:B------:R-:W-:Y:S01]  /*67e0*/  VIADD R7, R6.reuse, 0x8 ;  /* 0x0000000806077836 */ /* 0x040fe20000000000 */
[----:B------:R-:W-:Y:S02]  /*67f0*/  ULDC UR5, c[0x0][0x288] ;  /* 0x0000a20000057ab9 */ /* 0x000fe40000000800 */
[----:B------:R-:W-:Y:S02]  /*6800*/  ISETP.GE.U32.AND P0, PT, R6, UR5, PT ;  /* 0x0000000506007c0c */ /* 0x000fe4000bf06070 */
[----:B------:R-:W-:Y:S02]  /*6810*/  IADD3 R3, P2, R3, UR4, RZ ;  /* 0x0000000403037c10 */ /* 0x000fe4000ff5e0ff */
[----:B------:R-:W-:Y:S01]  /*6820*/  ISETP.GE.U32.AND P1, PT, R7, UR5, PT ;  /* 0x0000000507007c0c */ /* 0x000fe2000bf26070 */
[----:B------:R-:W-:Y:S02]  /*6830*/  ULDC.64 UR4, c[0x0][0x680] ;  /* 0x0001a00000047ab9 */ /* 0x000fe40000000a00 */
[----:B------:R-:W-:Y:S01]  /*6840*/  IMAD.X R8, RZ, RZ, RZ, P2 ;  /* 0x000000ffff087224 */ /* 0x000fe200010e06ff */
[----:B------:R-:W-:-:S04]  /*6850*/  LEA R6, P2, R3, UR4, 0x2 ;  /* 0x0000000403067c11 */ /* 0x000fc8000f8410ff */
[----:B------:R-:W-:-:S05]  /*6860*/  LEA.HI.X R7, R3, UR5, R8, 0x2, P2 ;  /* 0x0000000503077c11 */ /* 0x000fca00090f1408 */
[----:B------:R2:W-:Y:S04]  /*6870*/  @!P0 STG.E desc[UR8][R6.64], R5 ;  /* 0x0000000506008986 */ /* 0x0005e8000c101908 */
[----:B------:R2:W-:Y:S02]  /*6880*/  @!P1 STG.E desc[UR8][R6.64+0x20], R4 ;  /* 0x0000200406009986 */ /* 0x0005e4000c101908 */
.L_x_62:
[----:B------:R-:W-:Y:S05]  /*6890*/  BSYNC B0 ;  /* 0x0000000000007941 */ /* 0x000fea0003800000 */
.L_x_61:
[----:B------:R-:W-:Y:S01]  /*68a0*/  ULDC.64 UR4, c[0x0][0x730] ;  /* 0x0001cc0000047ab9 */ /* 0x000fe20000000a00 */
[-C--:B------:R-:W-:Y:S01]  /*68b0*/  FMUL R23, R58, R0.reuse ;  /* 0x000000003a177220 */ /* 0x080fe20000400000 */
[----:B------:R-:W-:Y:S01]  /*68c0*/  ISETP.NE.U32.AND P0, PT, RZ, UR4, PT ;  /* 0x00000004ff007c0c */ /* 0x000fe2000bf05070 */
[-C--:B------:R-:W-:Y:S01]  /*68d0*/  FMUL R59, R59, R0.reuse ;  /* 0x000000003b3b7220 */ /* 0x080fe20000400000 */
[-C--:B------:R-:W-:Y:S01]  /*68e0*/  FMUL R25, R62, R0.reuse ;  /* 0x000000003e197220 */ /* 0x080fe20000400000 */
[----:B------:R-:W-:Y:S01]  /*68f0*/  FMUL R63, R63, R0 ;  /* 0x000000003f3f7220 */ /* 0x000fe20000400000 */
[----:B------:R-:W-:-:S13]  /*6900*/  ISETP.NE.AND.EX P0, PT, RZ, UR5, PT, P0 ;  /* 0x00000005ff007c0c */ /* 0x000fda000bf05300 */
[----:B------:R-:W-:Y:S05]  /*6910*/  @P0 BRA `(.L_x_63) ;  /* 0x0000000000200947 */ /* 0x000fea0003800000 */
[----:B------:R-:W-:Y:S02]  /*6920*/  ULDC.64 UR4, c[0x0][0x728] ;  /* 0x0001ca0000047ab9 */ /* 0x000fe40000000a00 */
[----:B------:R-:W-:-:S04]  /*6930*/  ISETP.NE.U32.AND P0, PT, RZ, UR4, PT ;  /* 0x00000004ff007c0c */ /* 0x000fc8000bf05070 */
[----:B------:R-:W-:-:S13]  /*6940*/  ISETP.NE.AND.EX P0, PT, RZ, UR5, PT, P0 ;  /* 0x00000005ff007c0c */ /* 0x000fda000bf05300 */
[----:B------:R-:W-:Y:S05]  /*6950*/  @!P0 BRA `(.L_x_64) ;  /* 0x00000000000c8947 */ /* 0x000fea0003800000 */
[----:B--2---:R-:W2:Y:S02]  /*6960*/  LDC.64 R4, c[0x0][0x728] ;  /* 0x0001ca00ff047b82 */ /* 0x004ea40000000a00 */
[----:B--2---:R3:W5:Y:S01]  /*6970*/  LDG.E R4, desc[UR8][R4.64] ;  /* 0x0000000804047981 */ /* 0x004762000c1e1900 */
[----:B------:R-:W-:Y:S05]  /*6980*/  BRA `(.L_x_63) ;  /* 0x0000000000047947 */ /* 0x000fea0003800000 */
.L_x_64:
[----:B--2---:R-:W4:Y:S02]  /*6990*/  LDC R4, c[0x0][0x720] ;  /* 0x0001c800ff047b82 */ /* 0x004f240000000800 */
.L_x_63:
[----:B------:R-:W-:Y:S01]  /*69a0*/  MOV R0, RZ ;  /* 0x000000ff00007202 */ /* 0x000fe20000000f00 */
[----:B----45:R-:W-:-:S03]  /*69b0*/  IMAD.MOV.U32 R22, RZ, RZ, R4 ;  /* 0x000000ffff167224 */ /* 0x030fc600078e0004 */
[----:B------:R-:W-:-:S13]  /*69c0*/  LOP3.LUT P0, RZ, R0, 0x9f, RZ, 0xc0, !PT ;  /* 0x0000009f00ff7812 */ /* 0x000fda000780c0ff */
[----:B------:R-:W-:Y:S05]  /*69d0*/  @!P0 BRA `(.L_x_65) ;  /* 0x0000000000408947 */ /* 0x000fea0003800000 */
[----:B------:R-:W-:Y:S01]  /*69e0*/  MOV R0, 0x0 ;  /* 0x0000000000007802 */ /* 0x000fe20000000f00 */
[----:B------:R-:W-:Y:S01]  /*69f0*/  ULDC.64 UR4, c[0x4][0x68] ;  /* 0x01001a0000047ab9 */ /* 0x000fe20000000a00 */
[----:B------:R-:W-:Y:S01]  /*6a00*/  ULDC.64 UR6, c[0x4][0x8] ;  /* 0x0100020000067ab9 */ /* 0x000fe20000000a00 */
[----:B--2---:R-:W-:Y:S01]  /*6a10*/  IMAD.U32 R4, RZ, RZ, UR4 ;  /* 0x00000004ff047e24 */ /* 0x004fe2000f8e00ff */
[----:B------:R2:W4:Y:S01]  /*6a20*/  LDC.64 R14, c[0x4][R0] ;  /* 0x01000000000e7b82 */ /* 0x0005220000000a00 */
[----:B---3--:R-:W-:Y:S01]  /*6a30*/  IMAD.U32 R5, RZ, RZ, UR5 ;  /* 0x00000005ff057e24 */ /* 0x008fe2000f8e00ff */
[----:B------:R-:W-:Y:S01]  /*6a40*/  ULDC.64 UR4, c[0x4][0x70] ;  /* 0x01001c0000047ab9 */ /* 0x000fe20000000a00 */
[----:B------:R-:W-:Y:S01]  /*6a50*/  IMAD.U32 R10, RZ, RZ, UR6 ;  /* 0x00000006ff0a7e24 */ /* 0x000fe2000f8e00ff */
[----:B------:R-:W-:Y:S01]  /*6a60*/  MOV R7, UR5 ;  /* 0x0000000500077c02 */ /* 0x000fe20008000f00 */
[----:B------:R-:W-:Y:S02]  /*6a70*/  IMAD.U32 R6, RZ, RZ, UR4 ;  /* 0x00000004ff067e24 */ /* 0x000fe4000f8e00ff */
[----:B------:R-:W-:-:S02]  /*6a80*/  IMAD.U32 R11, RZ, RZ, UR7 ;  /* 0x00000007ff0b7e24 */ /* 0x000fc4000f8e00ff */
[----:B------:R-:W-:Y:S02]  /*6a90*/  IMAD.MOV.U32 R8, RZ, RZ, 0x70 ;  /* 0x00000070ff087424 */ /* 0x000fe400078e00ff */
[----:B------:R-:W-:Y:S02]  /*6aa0*/  IMAD.MOV.U32 R12, RZ, RZ, 0x1 ;  /* 0x00000001ff0c7424 */ /* 0x000fe400078e00ff */
[----:B--2---:R-:W-:-:S07]  /*6ab0*/  IMAD.MOV.U32 R13, RZ, RZ, RZ ;  /* 0x000000ffff0d7224 */ /* 0x004fce00078e00ff */
[----:B-1----:R-:W-:-:S07]  /*6ac0*/  LEPC R20, `(.L_x_65) ;  /* 0x000000001014794e */ /* 0x002fce0000000000 */
[----:B----4-:R-:W-:Y:S05]  /*6ad0*/  CALL.ABS.NOINC R14 ;  /* 0x000000000e007343 */ /* 0x010fea0003c00000 */
.L_x_65:
[----:B------:R-:W-:-:S13]  /*6ae0*/  LOP3.LUT P0, RZ, R2, 0x9f, RZ, 0xc0, !PT ;  /* 0x0000009f02ff7812 */ /* 0x000fda000780c0ff */
[----:B------:R-:W-:Y:S05]  /*6af0*/  @!P0 BRA `(.L_x_66) ;  /* 0x0000000000408947 */ /* 0x000fea0003800000 */
[----:B------:R-:W-:Y:S01]  /*6b00*/  MOV R0, 0x0 ;  /* 0x0000000000007802 */ /* 0x000fe20000000f00 */
[----:B------:R-:W-:Y:S01]  /*6b10*/  ULDC.64 UR4, c[0x4][0x68] ;  /* 0x01001a0000047ab9 */ /* 0x000fe20000000a00 */
[----:B------:R-:W-:Y:S01]  /*6b20*/  ULDC.64 UR6, c[0x4][0x8] ;  /* 0x0100020000067ab9 */ /* 0x000fe20000000a00 */
[----:B--2---:R-:W-:Y:S01]  /*6b30*/  IMAD.U32 R4, RZ, RZ, UR4 ;  /* 0x00000004ff047e24 */ /* 0x004fe2000f8e00ff */
[----:B------:R2:W4:Y:S01]  /*6b40*/  LDC.64 R14, c[0x4][R0] ;  /* 0x01000000000e7b82 */ /* 0x0005220000000a00 */
[----:B---3--:R-:W-:Y:S01]  /*6b50*/  MOV R5, UR5 ;  /* 0x0000000500057c02 */ /* 0x008fe20008000f00 */
[----:B------:R-:W-:Y:S01]  /*6b60*/  ULDC.64 UR4, c[0x4][0x70] ;  /* 0x01001c0000047ab9 */ /* 0x000fe20000000a00 */
[----:B------:R-:W-:Y:S01]  /*6b70*/  IMAD.U32 R10, RZ, RZ, UR6 ;  /* 0x00000006ff0a7e24 */ /* 0x000fe2000f8e00ff */
[----:B------:R-:W-:Y:S01]  /*6b80*/  MOV R13, RZ ;  /* 0x000000ff000d7202 */ /* 0x000fe20000000f00 */
[----:B------:R-:W-:Y:S02]  /*6b90*/  IMAD.U32 R6, RZ, RZ, UR4 ;  /* 0x00000004ff067e24 */ /* 0x000fe4000f8e00ff */
[----:B------:R-:W-:-:S02]  /*6ba0*/  IMAD.U32 R7, RZ, RZ, UR5 ;  /* 0x00000005ff077e24 */ /* 0x000fc4000f8e00ff */
[----:B------:R-:W-:Y:S02]  /*6bb0*/  IMAD.U32 R11, RZ, RZ, UR7 ;  /* 0x00000007ff0b7e24 */ /* 0x000fe4000f8e00ff */
[----:B------:R-:W-:Y:S02]  /*6bc0*/  IMAD.MOV.U32 R8, RZ, RZ, 0x70 ;  /* 0x00000070ff087424 */ /* 0x000fe400078e00ff */
[----:B--2---:R-:W-:-:S07]  /*6bd0*/  IMAD.MOV.U32 R12, RZ, RZ, 0x1 ;  /* 0x00000001ff0c7424 */ /* 0x004fce00078e00ff */
[----:B-1----:R-:W-:-:S07]  /*6be0*/  LEPC R20, `(.L_x_66) ;  /* 0x000000001014794e */ /* 0x002fce0000000000 */
[----:B----4-:R-:W-:Y:S05]  /*6bf0*/  CALL.ABS.NOINC R14 ;  /* 0x000000000e007343 */ /* 0x010fea0003c00000 */
.L_x_66:
[----:B------:R-:W-:Y:S01]  /*6c00*/  ULDC.64 UR4, c[0x0][0x730] ;  /* 0x0001cc0000047ab9 */ /* 0x000fe20000000a00 */
[----:B------:R-:W-:Y:S01]  /*6c10*/  VIADD R17, R17, 0x1f ;  /* 0x0000001f11117836 */ /* 0x000fe20000000000 */
[----:B------:R-:W-:Y:S01]  /*6c20*/  ISETP.NE.U32.AND P0, PT, RZ, UR4, PT ;  /* 0x00000004ff007c0c */ /* 0x000fe2000bf05070 */
[C---:B------:R-:W-:Y:S01]  /*6c30*/  IMAD.SHL.U32 R0, R16.reuse, 0x10, RZ ;  /* 0x0000001010007824 */ /* 0x040fe200078e00ff */
[----:B--2---:R-:W-:Y:S01]  /*6c40*/  SHF.R.U32.HI R4, RZ, 0x1, R16 ;  /* 0x00000001ff047819 */ /* 0x004fe20000011610 */
[----:B------:R-:W-:Y:S01]  /*6c50*/  IMAD.SHL.U32 R16, R16, 0x2, RZ ;  /* 0x0000000210107824 */ /* 0x000fe200078e00ff */
[----:B------:R-:W-:Y:S01]  /*6c60*/  ISETP.NE.AND.EX P0, PT, RZ, UR5, PT, P0 ;  /* 0x00000005ff007c0c */ /* 0x000fe2000bf05300 */
[----:B------:R-:W-:Y:S01]  /*6c70*/  IMAD R19, R18, 0x10, R19 ;  /* 0x0000001012137824 */ /* 0x000fe200078e0213 */
[C---:B------:R-:W-:Y:S02]  /*6c80*/  LOP3.LUT R3, R0.reuse, 0x40, RZ, 0xc0, !PT ;  /* 0x0000004000037812 */ /* 0x040fe400078ec0ff */
[----:B------:R-:W-:-:S02]  /*6c90*/  LOP3.LUT R0, R0, 0x80, RZ, 0xc0, !PT ;  /* 0x0000008000007812 */ /* 0x000fc400078ec0ff */
[----:B------:R-:W-:-:S03]  /*6ca0*/  LOP3.LUT R3, R3, 0x8, R4, 0xf8, !PT ;  /* 0x0000000803037812 */ /* 0x000fc600078ef804 */
[----:B------:R-:W-:Y:S01]  /*6cb0*/  IMAD.U32 R0, R19, 0x10, R0 ;  /* 0x0000001013007824 */ /* 0x000fe200078e0000 */
[----:B------:R-:W-:-:S03]  /*6cc0*/  LOP3.LUT R3, R3, 0x8, R16, 0x78, !PT ;  /* 0x0000000803037812 */ /* 0x000fc600078e7810 */
[----:B------:R-:W2:Y:S01]  /*6cd0*/  @P0 LDC R22, c[0x0][0x720] ;  /* 0x0001c800ff160b82 */ /* 0x000ea20000000800 */
[----:B------:R-:W-:Y:S01]  /*6ce0*/  ISETP.GT.U32.AND P0, PT, R17, 0x3e, PT ;  /* 0x0000003e1100780c */ /* 0x000fe20003f04070 */
[----:B------:R-:W-:Y:S02]  /*6cf0*/  IMAD.IADD R3, R3, 0x1, R0 ;  /* 0x0000000103037824 */ /* 0x000fe400078e0200 */
[-C--:B--2---:R-:W-:Y:S01]  /*6d00*/  FMUL R56, R56, R22.reuse ;  /* 0x0000001638387220 */ /* 0x084fe20000400000 */
[-C--:B------:R-:W-:Y:S01]  /*6d10*/  FMUL R57, R57, R22.reuse ;  /* 0x0000001639397220 */ /* 0x080fe20000400000 */
[-C--:B------:R-:W-:Y:S01]  /*6d20*/  FMUL R4, R23, R22.reuse ;  /* 0x0000001617047220 */ /* 0x080fe20000400000 */
[-C--:B---3--:R-:W-:Y:S01]  /*6d30*/  FMUL R5, R59, R22.reuse ;  /* 0x000000163b057220 */ /* 0x088fe20000400000 */
[-C--:B------:R-:W-:Y:S01]  /*6d40*/  FMUL R60, R60, R22.reuse ;  /* 0x000000163c3c7220 */ /* 0x080fe20000400000 */
[-C--:B------:R-:W-:Y:S01]  /*6d50*/  FMUL R61, R61, R22.reuse ;  /* 0x000000163d3d7220 */ /* 0x080fe20000400000 */
[-C--:B------:R-:W-:Y:S01]  /*6d60*/  FMUL R6, R25, R22.reuse ;  /* 0x0000001619067220 */ /* 0x080fe20000400000 */
[----:B------:R-:W-:Y:S01]  /*6d70*/  FMUL R7, R63, R22 ;  /* 0x000000163f077220 */ /* 0x000fe20000400000 */
[----:B------:R-:W-:-:S02]  /*6d80*/  F2FP.F16.F32.PACK_AB R56, R57, R56 ;  /* 0x000000383938723e */ /* 0x000fc400000000ff */
[----:B------:R-:W-:Y:S02]  /*6d90*/  F2FP.F16.F32.PACK_AB R57, R5, R4 ;  /* 0x000000040539723e */ /* 0x000fe400000000ff */
[----:B------:R-:W-:Y:S02]  /*6da0*/  F2FP.F16.F32.PACK_AB R58, R61, R60 ;  /* 0x0000003c3d3a723e */ /* 0x000fe400000000ff */
[----:B------:R-:W-:Y:S01]  /*6db0*/  F2FP.F16.F32.PACK_AB R59, R7, R6 ;  /* 0x00000006073b723e */ /* 0x000fe200000000ff */
[----:B------:R-:W-:Y:S06]  /*6dc0*/  @P0 BRA `(.L_x_67) ;  /* 0x0000000000040947 */ /* 0x000fec0003800000 */
[----:B------:R-:W-:-:S04]  /*6dd0*/  DEPBAR.LE SB0, 0x0 ;  /* 0x000080000000791a */ /* 0x000fc80000000000 */
.L_x_67:
[----:B------:R-:W-:Y:S05]  /*6de0*/  WARPSYNC.ALL ;  /* 0x0000000000007948 */ /* 0x000fea0003800000 */
[----:B------:R-:W-:Y:S01]  /*6df0*/  BAR.SYNC.DEFER_BLOCKING 0x1, 0x80 ;  /* 0x0042000000007b1d */ /* 0x000fe20000010000 */
[----:B------:R-:W-:-:S05]  /*6e00*/  LEA R3, R3, R2, 0x1 ;  /* 0x0000000203037211 */ /* 0x000fca00078e08ff */
[----:B------:R-:W-:Y:S01]  /*6e10*/  BSSY B0, `(.L_x_68) ;  /* 0x0000015000007945 */ /* 0x000fe20003800000 */
[----:B------:R2:W-:Y:S01]  /*6e20*/  STSM.16.M88.4 [R3], R56 ;  /* 0x0000003803007844 */ /* 0x0005e20000000200 */
[----:B------:R-:W-:Y:S01]  /*6e30*/  @!PT LDS RZ, [RZ] ;  /* 0x00000000fffff984 */ /* 0x000fe20000000800 */
[----:B------:R-:W-:Y:S01]  /*6e40*/  @!PT LDS RZ, [RZ] ;  /* 0x00000000fffff984 */ /* 0x000fe20000000800 */
[----:B------:R-:W-:Y:S01]  /*6e50*/  @!PT LDS RZ, [RZ] ;  /* 0x00000000fffff984 */ /* 0x000fe20000000800 */
[----:B------:R-:W-:Y:S01]  /*6e60*/  @!PT LDS RZ, [RZ] ;  /* 0x00000000fffff984 */ /* 0x000fe20000000800 */
[----:B------:R3:W-:Y:S06]  /*6e70*/  MEMBAR.ALL.CTA ;  /* 0x0000000000007992 */ /* 0x0007ec0000008000 */
[----:B---3--:R-:W3:Y:S02]  /*6e80*/  FENCE.VIEW.ASYNC.S ;  /* 0x00000000000073c6 */ /* 0x008ee40000000000 */
[----:B---3--:R-:W-:Y:S06]  /*6e90*/  BAR.SYNC.DEFER_BLOCKING 0x1, 0x80 ;  /* 0x0042000000007b1d */ /* 0x008fec0000010000 */
[----:B------:R-:W-:Y:S05]  /*6ea0*/  @P0 BRA `(.L_x_69) ;  /* 0x00000000002c0947 */ /* 0x000fea0003800000 */
[----:B------:R-:W3:Y:S01]  /*6eb0*/  S2UR UR10, SR_CTAID.X ;  /* 0x00000000000a79c3 */ /* 0x000ee20000002500 */
[----:B------:R-:W-:Y:S01]  /*6ec0*/  ULDC.64 UR4, c[0x0][0x198] ;  /* 0x0000660000047ab9 */ /* 0x000fe20000000a00 */
[----:B------:R-:W-:Y:S01]  /*6ed0*/  R2UR UR8, R2 ;  /* 0x00000000020872ca */ /* 0x000fe200000e0000 */
[----:B------:R-:W-:Y:S01]  /*6ee0*/  UIADD3 UR4, UP0, UR4, 0x670, URZ ;  /* 0x0000067004047890 */ /* 0x000fe2000ff1e03f */
[----:B------:R-:W-:Y:S01]  /*6ef0*/  UMOV UR9, URZ ;  /* 0x0000003f00097c82 */ /* 0x000fe20008000000 */
[----:B------:R-:W-:Y:S02]  /*6f00*/  UMOV UR11, UR36 ;  /* 0x00000024000b7c82 */ /* 0x000fe40008000000 */
[----:B------:R-:W-:Y:S01]  /*6f10*/  UIADD3.X UR5, URZ, UR5, URZ, UP0, !UPT ;  /* 0x000000053f057290 */ /* 0x000fe200087fe43f */
[----:B------:R-:W-:Y:S01]  /*6f20*/  UMOV UR12, UR37 ;  /* 0x00000025000c7c82 */ /* 0x000fe20008000000 */
[----:B---3--:R-:W-:-:S09]  /*6f30*/  USHF.L.U32 UR10, UR10, 0x6, URZ ;  /* 0x000000060a0a7899 */ /* 0x008fd2000800063f */
[----:B------:R3:W-:Y:S02]  /*6f40*/  UTMASTG.4D [UR8], [UR4] ;  /* 0x00000008040073b5 */ /* 0x0007e40008018000 */
[----:B---3--:R0:W-:Y:S02]  /*6f50*/  UTMACMDFLUSH ;  /* 0x00000000000079b7 */ /* 0x0081e40000000000 */
.L_x_69:
[----:B------:R-:W-:Y:S05]  /*6f60*/  BSYNC B0 ;  /* 0x0000000000007941 */ /* 0x000fea0003800000 */
.L_x_68:
[----:B------:R-:W-:-:S04]  /*6f70*/  DEPBAR.LE SB0, 0x0 ;  /* 0x000080000000791a */ /* 0x000fc80000000000 */
[----:B------:R-:W-:Y:S05]  /*6f80*/  EXIT ;  /* 0x000000000000794d */ /* 0x000fea0003800000 */
.L_x_7:
[----:B-1----:R1:W2:Y:S02]  /*6f90*/  SYNCS.PHASECHK.TRANS64.TRYWAIT P2, [R3+URZ+0x2848], R2 ;  /* 0x00284802030075a7 */ /* 0x0022a4000804017f */
[----:B--2---:R-:W-:Y:S05]  /*6fa0*/  @!P2 NANOSLEEP.SYNCS 0x989680 ;  /* 0x009896800000a95d */ /* 0x004fea0003900000 */
[----:B------:R-:W2:Y:S02]  /*6fb0*/  @!P2 SYNCS.PHASECHK.TRANS64 P2, [R3+URZ+0x2848], R2 ;  /* 0x002848020300a5a7 */ /* 0x000ea4000804007f */
[----:B--2---:R-:W-:Y:S05]  /*6fc0*/  @!P2 BRA `(.L_x_7) ;  /* 0xfffffffc00f0a947 */ /* 0x004fea000383ffff */
[----:B------:R-:W-:Y:S05]  /*6fd0*/  BRA `(.L_x_70) ;  /* 0xffffff9400b47947 */ /* 0x000fea000383ffff */
.L_x_12:
[----:B-1----:R1:W2:Y:S02]  /*6fe0*/  SYNCS.PHASECHK.TRANS64.TRYWAIT P1, [R2+URZ+0x2820], R3 ;  /* 0x00282003020075a7 */ /* 0x0022a4000802017f */
[----:B--2---:R-:W-:Y:S05]  /*6ff0*/  @!P1 NANOSLEEP.SYNCS 0x989680 ;  /* 0x009896800000995d */ /* 0x004fea0003900000 */
[----:B------:R-:W2:Y:S02]  /*7000*/  @!P1 SYNCS.PHASECHK.TRANS64 P1, [R2+URZ+0x2820], R3 ;  /* 0x00282003020095a7 */ /* 0x000ea4000802007f */
[----:B--2---:R-:W-:Y:S05]  /*7010*/  @!P1 BRA `(.L_x_12) ;  /* 0xfffffffc00f09947 */ /* 0x004fea000383ffff */
[----:B------:R-:W-:Y:S05]  /*7020*/  BRA `(.L_x_71) ;  /* 0xffffff9800547947 */ /* 0x000fea000383ffff */
.L_x_14:
[----:B-1----:R1:W2:Y:S02]  /*7030*/  SYNCS.PHASECHK.TRANS64.TRYWAIT P1, [R2+URZ+0x2820], R3 ;  /* 0x00282003020075a7 */ /* 0x0022a4000802017f */
[----:B--2---:R-:W-:Y:S05]  /*7040*/  @!P1 NANOSLEEP.SYNCS 0x989680 ;  /* 0x009896800000995d */ /* 0x004fea0003900000 */
[----:B------:R-:W2:Y:S02]  /*7050*/  @!P1 SYNCS.PHASECHK.TRANS64 P1, [R2+URZ+0x2820], R3 ;  /* 0x00282003020095a7 */ /* 0x000ea4000802007f */
[----:B--2---:R-:W-:Y:S05]  /*7060*/  @!P1 BRA `(.L_x_14) ;  /* 0xfffffffc00f09947 */ /* 0x004fea000383ffff */
[----:B------:R-:W-:Y:S05]  /*7070*/  BRA `(.L_x_72) ;  /* 0xffffff9800ac7947 */ /* 0x000fea000383ffff */
.L_x_17:
[----:B-1----:R1:W2:Y:S02]  /*7080*/  SYNCS.PHASECHK.TRANS64.TRYWAIT P1, [R3+URZ+0x2820], R4 ;  /* 0x00282004030075a7 */ /* 0x0022a4000802017f */
[----:B--2---:R-:W-:Y:S05]  /*7090*/  @!P1 NANOSLEEP.SYNCS 0x989680 ;  /* 0x009896800000995d */ /* 0x004fea0003900000 */
[----:B------:R-:W2:Y:S02]  /*70a0*/  @!P1 SYNCS.PHASECHK.TRANS64 P1, [R3+URZ+0x2820], R4 ;  /* 0x00282004030095a7 */ /* 0x000ea4000802007f */
[----:B--2---:R-:W-:Y:S05]  /*70b0*/  @!P1 BRA `(.L_x_17) ;  /* 0xfffffffc00f09947 */ /* 0x004fea000383ffff */
[----:B------:R-:W-:Y:S05]  /*70c0*/  BRA `(.L_x_73) ;  /* 0xffffff9c00207947 */ /* 0x000fea000383ffff */
.L_x_19:
[----:B-1----:R1:W2:Y:S02]  /*70d0*/  SYNCS.PHASECHK.TRANS64.TRYWAIT P1, [R3+URZ+0x2820], R2 ;  /* 0x00282002030075a7 */ /* 0x0022a4000802017f */
[----:B--2---:R-:W-:Y:S05]  /*70e0*/  @!P1 NANOSLEEP.SYNCS 0x989680 ;  /* 0x009896800000995d */ /* 0x004fea0003900000 */
[----:B------:R-:W2:Y:S02]  /*70f0*/  @!P1 SYNCS.PHASECHK.TRANS64 P1, [R3+URZ+0x2820], R2 ;  /* 0x00282002030095a7 */ /* 0x000ea4000802007f */
[----:B--2---:R-:W-:Y:S05]  /*7100*/  @!P1 BRA `(.L_x_19) ;  /* 0xfffffffc00f09947 */ /* 0x004fea000383ffff */
[----:B------:R-:W-:Y:S05]  /*7110*/  BRA `(.L_x_74) ;  /* 0xffffff9c00907947 */ /* 0x000fea000383ffff */
.L_x_21:
[----:B-1----:R1:W2:Y:S02]  /*7120*/  SYNCS.PHASECHK.TRANS64.TRYWAIT P1, [R2+URZ+0x2840], R11 ;  /* 0x0028400b020075a7 */ /* 0x0022a4000802017f */
[----:B--2---:R-:W-:Y:S05]  /*7130*/  @!P1 NANOSLEEP.SYNCS 0x989680 ;  /* 0x009896800000995d */ /* 0x004fea0003900000 */
[----:B------:R-:W2:Y:S02]  /*7140*/  @!P1 SYNCS.PHASECHK.TRANS64 P1, [R2+URZ+0x2840], R11 ;  /* 0x0028400b020095a7 */ /* 0x000ea4000802007f */
[----:B--2---:R-:W-:Y:S05]  /*7150*/  @!P1 BRA `(.L_x_21) ;  /* 0xfffffffc00f09947 */ /* 0x004fea000383ffff */
[----:B------:R-:W-:Y:S05]  /*7160*/  BRA `(.L_x_75) ;  /* 0xffffffa000087947 */ /* 0x000fea000383ffff */
.L_x_22:
[----:B--2---:R2:W3:Y:S02]  /*7170*/  SYNCS.PHASECHK.TRANS64.TRYWAIT P1, [R2+URZ+0x2800], R11 ;  /* 0x0028000b020075a7 */ /* 0x0044e4000802017f */
[----:B---3--:R-:W-:Y:S05]  /*7180*/  @!P1 NANOSLEEP.SYNCS 0x989680 ;  /* 0x009896800000995d */ /* 0x008fea0003900000 */
[----:B------:R-:W3:Y:S02]  /*7190*/  @!P1 SYNCS.PHASECHK.TRANS64 P1, [R2+URZ+0x2800], R11 ;  /* 0x0028000b020095a7 */ /* 0x000ee4000802007f */
[----:B---3--:R-:W-:Y:S05]  /*71a0*/  @!P1 BRA `(.L_x_22) ;  /* 0xfffffffc00f09947 */ /* 0x008fea000383ffff */
[----:B------:R-:W-:Y:S05]  /*71b0*/  BRA `(.L_x_76) ;  /* 0xffffffa000147947 */ /* 0x000fea000383ffff */
.L_x_23:
[----:B-1----:R1:W3:Y:S02]  /*71c0*/  SYNCS.PHASECHK.TRANS64.TRYWAIT P6, [R2+URZ+0x2808], R11 ;  /* 0x0028080b020075a7 */ /* 0x0022e400080c017f */
[----:B---3--:R-:W-:Y:S05]  /*71d0*/  @!P6 NANOSLEEP.SYNCS 0x989680 ;  /* 0x009896800000e95d */ /* 0x008fea0003900000 */
[----:B------:R-:W3:Y:S02]  /*71e0*/  @!P6 SYNCS.PHASECHK.TRANS64 P6, [R2+URZ+0x2808], R11 ;  /* 0x0028080b0200e5a7 */ /* 0x000ee400080c007f */
[----:B---3--:R-:W-:Y:S05]  /*71f0*/  @!P6 BRA `(.L_x_23) ;  /* 0xfffffffc00f0e947 */ /* 0x008fea000383ffff */
[----:B------:R-:W-:Y:S05]  /*7200*/  BRA `(.L_x_77) ;  /* 0xffffffac006c7947 */ /* 0x000fea000383ffff */
.L_x_25:
[----:B--2---:R2:W3:Y:S02]  /*7210*/  SYNCS.PHASECHK.TRANS64.TRYWAIT P2, [R19+URZ+0x2800], R18 ;  /* 0x00280012130075a7 */ /* 0x0044e4000804017f */
[----:B---3--:R-:W-:Y:S05]  /*7220*/  @!P2 NANOSLEEP.SYNCS 0x989680 ;  /* 0x009896800000a95d */ /* 0x008fea0003900000 */
[----:B------:R-:W3:Y:S02]  /*7230*/  @!P2 SYNCS.PHASECHK.TRANS64 P2, [R19+URZ+0x2800], R18 ;  /* 0x002800121300a5a7 */ /* 0x000ee4000804007f */
[----:B---3--:R-:W-:Y:S05]  /*7240*/  @!P2 BRA `(.L_x_25) ;  /* 0xfffffffc00f0a947 */ /* 0x008fea000383ffff */
[----:B------:R-:W-:Y:S05]  /*7250*/  BRA `(.L_x_78) ;  /* 0xffffffb400d47947 */ /* 0x000fea000383ffff */
.L_x_28:
[----:B--2---:R2:W3:Y:S02]  /*7260*/  SYNCS.PHASECHK.TRANS64.TRYWAIT P3, [R18+URZ+0x2820], R19 ;  /* 0x00282013120075a7 */ /* 0x0044e4000806017f */
[----:B---3--:R-:W-:Y:S05]  /*7270*/  @!P3 NANOSLEEP.SYNCS 0x989680 ;  /* 0x009896800000b95d */ /* 0x008fea0003900000 */
[----:B------:R-:W3:Y:S02]  /*7280*/  @!P3 SYNCS.PHASECHK.TRANS64 P3, [R18+URZ+0x2820], R19 ;  /* 0x002820131200b5a7 */ /* 0x000ee4000806007f */
[----:B---3--:R-:W-:Y:S05]  /*7290*/  @!P3 BRA `(.L_x_28) ;  /* 0xfffffffc00f0b947 */ /* 0x008fea000383ffff */
[----:B------:R-:W-:Y:S05]  /*72a0*/  BRA `(.L_x_79) ;  /* 0xffffffb800007947 */ /* 0x000fea000383ffff */
.L_x_30:
[----:B----4-:R4:W1:Y:S02]  /*72b0*/  SYNCS.PHASECHK.TRANS64.TRYWAIT P5, [R22+URZ+0x2800], R65 ;  /* 0x00280041160075a7 */ /* 0x01086400080a017f */
[----:B-1----:R-:W-:Y:S05]  /*72c0*/  @!P5 NANOSLEEP.SYNCS 0x989680 ;  /* 0x009896800000d95d */ /* 0x002fea0003900000 */
[----:B------:R-:W1:Y:S02]  /*72d0*/  @!P5 SYNCS.PHASECHK.TRANS64 P5, [R22+URZ+0x2800], R65 ;  /* 0x002800411600d5a7 */ /* 0x000e6400080a007f */
[----:B-1----:R-:W-:Y:S05]  /*72e0*/  @!P5 BRA `(.L_x_30) ;  /* 0xfffffffc00f0d947 */ /* 0x002fea000383ffff */
[----:B------:R-:W-:Y:S05]  /*72f0*/  BRA `(.L_x_80) ;  /* 0xffffffbc00707947 */ /* 0x000fea000383ffff */
.L_x_34:
[----:B-1----:R1:W2:Y:S02]  /*7300*/  SYNCS.PHASECHK.TRANS64.TRYWAIT P2, [R17+URZ+0x2820], R20 ;  /* 0x00282014110075a7 */ /* 0x0022a4000804017f */
[----:B--2---:R-:W-:Y:S05]  /*7310*/  @!P2 NANOSLEEP.SYNCS 0x989680 ;  /* 0x009896800000a95d */ /* 0x004fea0003900000 */
[----:B------:R-:W2:Y:S02]  /*7320*/  @!P2 SYNCS.PHASECHK.TRANS64 P2, [R17+URZ+0x2820], R20 ;  /* 0x002820141100a5a7 */ /* 0x000ea4000804007f */
[----:B--2---:R-:W-:Y:S05]  /*7330*/  @!P2 BRA `(.L_x_34) ;  /* 0xfffffffc00f0a947 */ /* 0x004fea000383ffff */
[----:B------:R-:W-:Y:S05]  /*7340*/  BRA `(.L_x_81) ;  /* 0xffffffcc00747947 */ /* 0x000fea000383ffff */
.L_x_38:
[----:B-1----:R1:W2:Y:S02]  /*7350*/  SYNCS.PHASECHK.TRANS64.TRYWAIT P1, [R19+URZ+0x2800], R18 ;  /* 0x00280012130075a7 */ /* 0x0022a4000802017f */
[----:B--2---:R-:W-:Y:S05]  /*7360*/  @!P1 NANOSLEEP.SYNCS 0x989680 ;  /* 0x009896800000995d */ /* 0x004fea0003900000 */
[----:B------:R-:W2:Y:S02]  /*7370*/  @!P1 SYNCS.PHASECHK.TRANS64 P1, [R19+URZ+0x2800], R18 ;  /* 0x00280012130095a7 */ /* 0x000ea4000802007f */
[----:B--2---:R-:W-:Y:S05]  /*7380*/  @!P1 BRA `(.L_x_38) ;  /* 0xfffffffc00f09947 */ /* 0x004fea000383ffff */
[----:B------:R-:W-:Y:S05]  /*7390*/  BRA `(.L_x_82) ;  /* 0xffffffd000147947 */ /* 0x000fea000383ffff */
.L_x_41:
[----:B-1----:R1:W2:Y:S02]  /*73a0*/  SYNCS.PHASECHK.TRANS64.TRYWAIT P2, [R18+URZ+0x2820], R19 ;  /* 0x00282013120075a7 */ /* 0x0022a4000804017f */
[----:B--2---:R-:W-:Y:S05]  /*73b0*/  @!P2 NANOSLEEP.SYNCS 0x989680 ;  /* 0x009896800000a95d */ /* 0x004fea0003900000 */
[----:B------:R-:W2:Y:S02]  /*73c0*/  @!P2 SYNCS.PHASECHK.TRANS64 P2, [R18+URZ+0x2820], R19 ;  /* 0x002820131200a5a7 */ /* 0x000ea4000804007f */
[----:B--2---:R-:W-:Y:S05]  /*73d0*/  @!P2 BRA `(.L_x_41) ;  /* 0xfffffffc00f0a947 */ /* 0x004fea000383ffff */
[----:B------:R-:W-:Y:S05]  /*73e0*/  BRA `(.L_x_83) ;  /* 0xffffffd000447947 */ /* 0x000fea000383ffff */
.L_x_44:
[----:B-1----:R1:W2:Y:S02]  /*73f0*/  SYNCS.PHASECHK.TRANS64.TRYWAIT P2, [R22+URZ+0x2800], R65 ;  /* 0x00280041160075a7 */ /* 0x0022a4000804017f */
[----:B--2---:R-:W-:Y:S05]  /*7400*/  @!P2 NANOSLEEP.SYNCS 0x989680 ;  /* 0x009896800000a95d */ /* 0x004fea0003900000 */
[----:B------:R-:W2:Y:S02]  /*7410*/  @!P2 SYNCS.PHASECHK.TRANS64 P2, [R22+URZ+0x2800], R65 ;  /* 0x002800411600a5a7 */ /* 0x000ea4000804007f */
[----:B--2---:R-:W-:Y:S05]  /*7420*/  @!P2 BRA `(.L_x_44) ;  /* 0xfffffffc00f0a947 */ /* 0x004fea000383ffff */
[----:B------:R-:W-:Y:S05]  /*7430*/  BRA `(.L_x_84) ;  /* 0xffffffd800cc7947 */ /* 0x000fea000383ffff */
.L_x_48:
[----:B-1----:R1:W2:Y:S02]  /*7440*/  SYNCS.PHASECHK.TRANS64.TRYWAIT P1, [R6+URZ+0x2820], R21 ;  /* 0x00282015060075a7 */ /* 0x0022a4000802017f */
[----:B--2---:R-:W-:Y:S05]  /*7450*/  @!P1 NANOSLEEP.SYNCS 0x989680 ;  /* 0x009896800000995d */ /* 0x004fea0003900000 */
[----:B------:R-:W2:Y:S02]  /*7460*/  @!P1 SYNCS.PHASECHK.TRANS64 P1, [R6+URZ+0x2820], R21 ;  /* 0x00282015060095a7 */ /* 0x000ea4000802007f */
[----:B--2---:R-:W-:Y:S05]  /*7470*/  @!P1 BRA `(.L_x_48) ;  /* 0xfffffffc00f09947 */ /* 0x004fea000383ffff */
[----:B------:R-:W-:Y:S05]  /*7480*/  BRA `(.L_x_85) ;  /* 0xffffffe800c07947 */ /* 0x000fea000383ffff */
        .weak           $__internal_0_$__cuda_sm20_rcp_rn_f32_slowpath
        .type           $__internal_0_$__cuda_sm20_rcp_rn_f32_slowpath,@function
        .size           $__internal_0_$__cuda_sm20_rcp_rn_f32_slowpath,(.L_x_91 - $__internal_0_$__cuda_sm20_rcp_rn_f32_slowpath)
$__internal_0_$__cuda_sm20_rcp_rn_f32_slowpath:
[----:B------:R-:W-:Y:S01]  /*7490*/  IMAD.SHL.U32 R0, R3, 0x2, RZ ;  /* 0x0000000203007824 */ /* 0x000fe200078e00ff */
[----:B------:R-:W-:Y:S04]  /*74a0*/  BSSY B2, `(.L_x_86) ;  /* 0x0000030000027945 */ /* 0x000fe80003800000 */
[----:B------:R-:W-:-:S04]  /*74b0*/  SHF.R.U32.HI R13, RZ, 0x18, R0 ;  /* 0x00000018ff0d7819 */ /* 0x000fc80000011600 */
[----:B------:R-:W-:-:S13]  /*74c0*/  ISETP.NE.U32.AND P0, PT, R13, RZ, PT ;  /* 0x000000ff0d00720c */ /* 0x000fda0003f05070 */
[----:B------:R-:W-:Y:S05]  /*74d0*/  @P0 BRA `(.L_x_87) ;  /* 0x0000000000280947 */ /* 0x000fea0003800000 */
[----:B------:R-:W-:-:S05]  /*74e0*/  IMAD.SHL.U32 R0, R3, 0x2, RZ ;  /* 0x0000000203007824 */ /* 0x000fca00078e00ff */
[----:B------:R-:W-:-:S13]  /*74f0*/  ISETP.NE.AND P0, PT, R0, RZ, PT ;  /* 0x000000ff0000720c */ /* 0x000fda0003f05270 */
[----:B------:R-:W-:Y:S01]  /*7500*/  @P0 FFMA R9, R3, 1.84467440737095516160e+19, RZ ;  /* 0x5f80000003090823 */ /* 0x000fe200000000ff */
[----:B------:R-:W-:Y:S08]  /*7510*/  @!P0 MUFU.RCP R8, R3 ;  /* 0x0000000300088308 */ /* 0x000ff00000001000 */
[----:B------:R-:W1:Y:S02]  /*7520*/  @P0 MUFU.RCP R0, R9 ;  /* 0x0000000900000308 */ /* 0x000e640000001000 */
[----:B-1----:R-:W-:-:S04]  /*7530*/  @P0 FFMA R10, R9, R0, -1 ;  /* 0xbf800000090a0423 */ /* 0x002fc80000000000 */
[----:B------:R-:W-:-:S04]  /*7540*/  @P0 FADD.FTZ R11, -R10, -RZ ;  /* 0x800000ff0a0b0221 */ /* 0x000fc80000010100 */
[----:B------:R-:W-:-:S04]  /*7550*/  @P0 FFMA R0, R0, R11, R0 ;  /* 0x0000000b00000223 */ /* 0x000fc80000000000 */
[----:B------:R-:W-:Y:S01]  /*7560*/  @P0 FFMA R8, R0, 1.84467440737095516160e+19, RZ ;  /* 0x5f80000000080823 */ /* 0x000fe200000000ff */
[----:B------:R-:W-:Y:S06]  /*7570*/  BRA `(.L_x_88) ;  /* 0x0000000000887947 */ /* 0x000fec0003800000 */
.L_x_87:
[----:B------:R-:W-:-:S05]  /*7580*/  VIADD R20, R13, 0xffffff03 ;  /* 0xffffff030d147836 */ /* 0x000fca0000000000 */
[----:B------:R-:W-:-:S13]  /*7590*/  ISETP.GT.U32.AND P0, PT, R20, 0x1, PT ;  /* 0x000000011400780c */ /* 0x000fda0003f04070 */
[----:B------:R-:W-:Y:S05]  /*75a0*/  @P0 BRA `(.L_x_89) ;  /* 0x0000000000780947 */ /* 0x000fea0003800000 */
[----:B------:R-:W-:Y:S01]  /*75b0*/  LOP3.LUT R0, R3, 0x7fffff, RZ, 0xc0, !PT ;  /* 0x007fffff03007812 */ /* 0x000fe200078ec0ff */
[----:B------:R-:W-:-:S03]  /*75c0*/  IMAD.MOV.U32 R11, RZ, RZ, 0x3 ;  /* 0x00000003ff0b7424 */ /* 0x000fc600078e00ff */
[----:B------:R-:W-:Y:S02]  /*75d0*/  LOP3.LUT R0, R0, 0x3f800000, RZ, 0xfc, !PT ;  /* 0x3f80000000007812 */ /* 0x000fe400078efcff */
[----:B------:R-:W-:Y:S02]  /*75e0*/  SHF.L.U32 R11, R11, R20, RZ ;  /* 0x000000140b0b7219 */ /* 0x000fe400000006ff */
[----:B------:R-:W1:Y:S02]  /*75f0*/  MUFU.RCP R9, R0 ;  /* 0x0000000000097308 */ /* 0x000e640000001000 */
[----:B-1----:R-:W-:-:S04]  /*7600*/  FFMA R8, R0, R9, -1 ;  /* 0xbf80000000087423 */ /* 0x002fc80000000009 */
[----:B------:R-:W-:-:S04]  /*7610*/  FADD.FTZ R8, -R8, -RZ ;  /* 0x800000ff08087221 */ /* 0x000fc80000010100 */
[CCC-:B------:R-:W-:Y:S01]  /*7620*/  FFMA.RM R10, R9.reuse, R8.reuse, R9.reuse ;  /* 0x00000008090a7223 */ /* 0x1c0fe20000004009 */
[----:B------:R-:W-:-:S04]  /*7630*/  FFMA.RP R9, R9, R8, R9 ;  /* 0x0000000809097223 */ /* 0x000fc80000008009 */
[C---:B------:R-:W-:Y:S02]  /*7640*/  LOP3.LUT R8, R10.reuse, 0x7fffff, RZ, 0xc0, !PT ;  /* 0x007fffff0a087812 */ /* 0x040fe400078ec0ff */
[----:B------:R-:W-:Y:S02]  /*7650*/  FSETP.NEU.FTZ.AND P0, PT, R10, R9, PT ;  /* 0x000000090a00720b */ /* 0x000fe40003f1d000 */
[----:B------:R-:W-:Y:S02]  /*7660*/  LOP3.LUT R8, R8, 0x800000, RZ, 0xfc, !PT ;  /* 0x0080000008087812 */ /* 0x000fe400078efcff */
[----:B------:R-:W-:Y:S02]  /*7670*/  SEL R9, RZ, 0xffffffff, !P0 ;  /* 0xffffffffff097807 */ /* 0x000fe40004000000 */
[----:B------:R-:W-:-:S03]  /*7680*/  LOP3.LUT R11, R11, R8, RZ, 0xc0, !PT ;  /* 0x000000080b0b7212 */ /* 0x000fc600078ec0ff */
[----:B------:R-:W-:Y:S01]  /*7690*/  IMAD.MOV R9, RZ, RZ, -R9 ;  /* 0x000000ffff097224 */ /* 0x000fe200078e0a09 */
[----:B------:R-:W-:-:S04]  /*76a0*/  SHF.R.U32.HI R11, RZ, R20, R11 ;  /* 0x00000014ff0b7219 */ /* 0x000fc8000001160b */
[----:B------:R-:W-:Y:S02]  /*76b0*/  LOP3.LUT P1, RZ, R9, R20, R8, 0xf8, !PT ;  /* 0x0000001409ff7212 */ /* 0x000fe4000782f808 */
[C---:B------:R-:W-:Y:S02]  /*76c0*/  LOP3.LUT P0, RZ, R11.reuse, 0x1, RZ, 0xc0, !PT ;  /* 0x000000010bff7812 */ /* 0x040fe4000780c0ff */
[----:B------:R-:W-:Y:S02]  /*76d0*/  LOP3.LUT P2, RZ, R11, 0x2, RZ, 0xc0, !PT ;  /* 0x000000020bff7812 */ /* 0x000fe4000784c0ff */
[----:B------:R-:W-:Y:S02]  /*76e0*/  IADD3 R9, R13, -0xfc, RZ ;  /* 0xffffff040d097810 */ /* 0x000fe40007ffe0ff */
[----:B------:R-:W-:Y:S02]  /*76f0*/  PLOP3.LUT P0, PT, P0, P1, P2, 0xe0, 0x0 ;  /* 0x000000000000781c */ /* 0x000fe40000703c20 */
[----:B------:R-:W-:-:S02]  /*7700*/  LOP3.LUT P1, RZ, R3, 0x7fffff, RZ, 0xc0, !PT ;  /* 0x007fffff03ff7812 */ /* 0x000fc4000782c0ff */
[----:B------:R-:W-:Y:S02]  /*7710*/  SEL R0, RZ, 0x1, !P0 ;  /* 0x00000001ff007807 */ /* 0x000fe40004000000 */
[----:B------:R-:W-:-:S03]  /*7720*/  SHF.R.U32.HI R8, RZ, R9, R8 ;  /* 0x00000009ff087219 */ /* 0x000fc60000011608 */
[----:B------:R-:W-:-:S05]  /*7730*/  IMAD.MOV R0, RZ, RZ, -R0 ;  /* 0x000000ffff007224 */ /* 0x000fca00078e0a00 */
[----:B------:R-:W-:-:S13]  /*7740*/  ISETP.GE.AND P0, PT, R0, RZ, PT ;  /* 0x000000ff0000720c */ /* 0x000fda0003f06270 */
[----:B------:R-:W-:-:S04]  /*7750*/  @!P0 VIADD R8, R8, 0x1 ;  /* 0x0000000108088836 */ /* 0x000fc80000000000 */
[----:B------:R-:W-:-:S05]  /*7760*/  @!P1 IMAD.SHL.U32 R8, R8, 0x2, RZ ;  /* 0x0000000208089824 */ /* 0x000fca00078e00ff */
[----:B------:R-:W-:Y:S01]  /*7770*/  LOP3.LUT R8, R8, 0x80000000, R3, 0xf8, !PT ;  /* 0x8000000008087812 */ /* 0x000fe200078ef803 */
[----:B------:R-:W-:Y:S06]  /*7780*/  BRA `(.L_x_88) ;  /* 0x0000000000047947 */ /* 0x000fec0003800000 */
.L_x_89:
[----:B------:R1:W2:Y:S02]  /*7790*/  MUFU.RCP R8, R3 ;  /* 0x0000000300087308 */ /* 0x0002a40000001000 */
.L_x_88:
[----:B------:R-:W-:Y:S05]  /*77a0*/  BSYNC B2 ;  /* 0x0000000000027941 */ /* 0x000fea0003800000 */
.L_x_86:
[----:B--2---:R-:W-:Y:S02]  /*77b0*/  IMAD.MOV.U32 R0, RZ, RZ, R8 ;  /* 0x000000ffff007224 */ /* 0x004fe400078e0008 */
[----:B------:R-:W-:Y:S02]  /*77c0*/  IMAD.MOV.U32 R8, RZ, RZ, R12 ;  /* 0x000000ffff087224 */ /* 0x000fe400078e000c */
[----:B------:R-:W-:-:S04]  /*77d0*/  IMAD.MOV.U32 R9, RZ, RZ, 0x0 ;  /* 0x00000000ff097424 */ /* 0x000fc800078e00ff */
[----:B-1----:R-:W-:Y:S05]  /*77e0*/  RET.REL.NODEC R8 `(_ZN7cutlass13device_kernelINS_4fmha6kernel13FmhaKernelTmaINS1_10collective15FmhaMainloopTmaINS_6half_tEfN4cute5tupleIJNS7_1CILi64EEESA_NS9_ILi16EEEEEENS4_14ResidualFusionEJEEENS4_15FmhaFwdEpilogueIS6_fNS8_IJSA_SB_SA_EEEEEJEEEEEvNT_6ParamsE) ;  /* 0xffffff8808047950 */ /* 0x002fea0003c3ffff */
.L_x_90:
[----:B------:R-:W-:-:S00]  /*77f0*/  BRA `(.L_x_90) ;  /* 0xfffffffc00fc7947 */ /* 0x000fc0000383ffff */
[----:B------:R-:W-:-:S00]  /*7800*/  NOP ;  /* 0x0000000000007918 */ /* 0x000fc00000000000 */
[----:B------:R-:W-:-:S00]  /*7810*/  NOP ;  /* 0x0000000000007918 */ /* 0x000fc00000000000 */
[----:B------:R-:W-:-:S00]  /*7820*/  NOP ;  /* 0x0000000000007918 */ /* 0x000fc00000000000 */
[----:B------:R-:W-:-:S00]  /*7830*/  NOP ;  /* 0x0000000000007918 */ /* 0x000fc00000000000 */
[----:B------:R-:W-:-:S00]  /*7840*/  NOP ;  /* 0x0000000000007918 */ /* 0x000fc00000000000 */
[----:B------:R-:W-:-:S00]  /*7850*/  NOP ;  /* 0x0000000000007918 */ /* 0x000fc00000000000 */
[----:B------:R-:W-:-:S00]  /*7860*/  NOP ;  /* 0x0000000000007918 */ /* 0x000fc00000000000 */
[----:B------:R-:W-:-:S00]  /*7870*/  NOP ;  /* 0x0000000000007918 */ /* 0x000fc00000000000 */
.L_x_91:


//--------------------- .nv.global.init           --------------------------
	.section	.nv.global.init,"aw",@progbits
.nv.global.init:
	.type		$str$23,@object
	.size		$str$23,($str$24 - $str$23)
$str$23:
        /*0000*/ 	.byte	0x28, 0x61, 0x64, 0x64, 0x72, 0x65, 0x73, 0x73, 0x20, 0x26, 0x20, 0x6d, 0x61, 0x73, 0x6b, 0x29
        /*0010*/ 	.byte	0x20, 0x3d, 0x3d, 0x20, 0x30, 0x00
	.type		$str$24,@object
	.size		$str$24,(__unnamed_1 - $str$24)
$str$24:
        /*0016*/ 	.byte	0x2f, 0x74, 0x6d, 0x70, 0x2f, 0x63, 0x75, 0x74, 0x6c, 0x61, 0x73, 0x73, 0x5f, 0x73, 0x77, 0x65
        /*0026*/ 	.byte	0x65, 0x70, 0x5f, 0x73, 0x72, 0x63, 0x2f, 0x69, 0x6e, 0x63, 0x6c, 0x75, 0x64, 0x65, 0x2f, 0x63
        /*0036*/ 	.byte	0x75, 0x74, 0x65, 0x2f, 0x70, 0x6f, 0x69, 0x6e, 0x74, 0x65, 0x72, 0x5f, 0x66, 0x6c, 0x61, 0x67
        /*0046*/ 	.byte	0x67, 0x65, 0x64, 0x2e, 0x68, 0x70, 0x70, 0x00
	.type		__unnamed_1,@object
	.size		__unnamed_1,(.L_0 - __unnamed_1)
__unnamed_1:
        /*004e*/ 	.byte	0x61, 0x75, 0x74, 0x6f, 0x20, 0x63, 0x75, 0x74, 0x65, 0x3a, 0x3a, 0x61, 0x73, 0x5f, 0x70, 0x6f
        /* <DEDUP_REMOVED lines=27> */
        /*020e*/ 	.byte	0x3e, 0x3e, 0x5d, 0x00
.L_0:


//--------------------- .nv.shared._ZN7cutlass13device_kernelINS_4fmha6kernel13FmhaKernelTmaINS1_10collective15FmhaMainloopTmaINS_6half_tEfN4cute5tupleIJNS7_1CILi64EEESA_NS9_ILi16EEEEEENS4_14ResidualFusionEJEEENS4_15FmhaFwdEpilogueIS6_fNS8_IJSA_SB_SA_EEEEEJEEEEEvNT_6ParamsE --------------------------
	.section	.nv.shared._ZN7cutlass13device_kernelINS_4fmha6kernel13FmhaKernelTmaINS1_10collective15FmhaMainloopTmaINS_6half_tEfN4cute5tupleIJNS7_1CILi64EEESA_NS9_ILi16EEEEEENS4_14ResidualFusionEJEEENS4_15FmhaFwdEpilogueIS6_fNS8_IJSA_SB_SA_EEEEEJEEEEEvNT_6ParamsE,"aw",@nobits
	.sectionflags	@""
	.align	16
	.zero		1024


//--------------------- .nv.shared.reserved.0     --------------------------
	.section	.nv.shared.reserved.0,"aw",@nobits
	.weak		__nv_reservedSMEM_offset_0_alias
	.size		__nv_reservedSMEM_offset_0_alias, 0, 0
	.other		__nv_reservedSMEM_offset_0_alias,@"STO_CUDA_RESERVED_SHARED STV_DEFAULT"
__nv_reservedSMEM_offset_0_alias:
	.zero		0


//--------------------- .nv.global                --------------------------
	.section	.nv.global,"aw",@nobits
.nv.global:
	.type		_ZN39_INTERNAL_702b318c_4_k_cu_77a24632_30144cute1_E,@object
	.size		_ZN39_INTERNAL_702b318c_4_k_cu_77a24632_30144cute1_E,(_ZN39_INTERNAL_702b318c_4_k_cu_77a24632_30144cuda3std3__45__cpo6cbeginE - _ZN39_INTERNAL_702b318c_4_k_cu_77a24632_30144cute1_E)
_ZN39_INTERNAL_702b318c_4_k_cu_77a24632_30144cute1_E:
	.zero		1
	.type		_ZN39_INTERNAL_702b318c_4_k_cu_77a24632_30144cuda3std3__45__cpo6cbeginE,@object
	.size		_ZN39_INTERNAL_702b318c_4_k_cu_77a24632_30144cuda3std3__45__cpo6cbeginE,(_ZN39_INTERNAL_702b318c_4_k_cu_77a24632_30144cuda3std3__48in_placeE - _ZN39_INTERNAL_702b318c_4_k_cu_77a24632_30144cuda3std3__45__cpo6cbeginE)
_ZN39_INTERNAL_702b318c_4_k_cu_77a24632_30144cuda3std3__45__cpo6cbeginE:
	.zero		1
	.type		_ZN39_INTERNAL_702b318c_4_k_cu_77a24632_30144cuda3std3__48in_placeE,@object
	.size		_ZN39_INTERNAL_702b318c_4_k_cu_77a24632_30144cuda3std3__48in_placeE,(_ZN39_INTERNAL_702b318c_4_k_cu_77a24632_30144cuda3std6ranges3__45__cpo9iter_moveE - _ZN39_INTERNAL_702b318c_4_k_cu_77a24632_30144cuda3std3__48in_placeE)
_ZN39_INTERNAL_702b318c_4_k_cu_77a24632_30144cuda3std3__48in_placeE:
	.zero		1
	.type		_ZN39_INTERNAL_702b318c_4_k_cu_77a24632_30144cuda3std6ranges3__45__cpo9iter_moveE,@object
	.size		_ZN39_INTERNAL_702b318c_4_k_cu_77a24632_30144cuda3std6ranges3__45__cpo9iter_moveE,(_ZN39_INTERNAL_702b318c_4_k_cu_77a24632_30144cuda3std3__45__cpo5beginE - _ZN39_INTERNAL_702b318c_4_k_cu_77a24632_30144cuda3std6ranges3__45__cpo9iter_moveE)
_ZN39_INTERNAL_702b318c_4_k_cu_77a24632_30144cuda3std6ranges3__45__cpo9iter_moveE:
	.zero		1
	.type		_ZN39_INTERNAL_702b318c_4_k_cu_77a24632_30144cuda3std3__45__cpo5beginE,@object
	.size		_ZN39_INTERNAL_702b318c_4_k_cu_77a24632_30144cuda3std3__45__cpo5beginE,(_ZN39_INTERNAL_702b318c_4_k_cu_77a24632_30144cuda3std3__441_GLOBAL__N__702b318c_4_k_cu_77a24632_30146ignoreE - _ZN39_INTERNAL_702b318c_4_k_cu_77a24632_30144cuda3std3__45__cpo5beginE)
_ZN39_INTERNAL_702b318c_4_k_cu_77a24632_30144cuda3std3__45__cpo5beginE:
	.zero		1
	.type		_ZN39_INTERNAL_702b318c_4_k_cu_77a24632_30144cuda3std3__441_GLOBAL__N__702b318c_4_k_cu_77a24632_30146ignoreE,@object
	.size		_ZN39_INTERNAL_702b318c_4_k_cu_77a24632_30144cuda3std3__441_GLOBAL__N__702b318c_4_k_cu_77a24632_30146ignoreE,(_ZN39_INTERNAL_702b318c_4_k_cu_77a24632_30144cute7productE - _ZN39_INTERNAL_702b318c_4_k_cu_77a24632_30144cuda3std3__441_GLOBAL__N__702b318c_4_k_cu_77a24632_30146ignoreE)
_ZN39_INTERNAL_702b318c_4_k_cu_77a24632_30144cuda3std3__441_GLOBAL__N__702b318c_4_k_cu_77a24632_30146ignoreE:
	.zero		1
	.type		_ZN39_INTERNAL_702b318c_4_k_cu_77a24632_30144cute7productE,@object
	.size		_ZN39_INTERNAL_702b318c_4_k_cu_77a24632_30144cute7productE,(_ZN39_INTERNAL_702b318c_4_k_cu_77a24632_30144cuda3std3__45__cpo3endE - _ZN39_INTERNAL_702b318c_4_k_cu_77a24632_30144cute7productE)
_ZN39_INTERNAL_702b318c_4_k_cu_77a24632_30144cute7productE:
	.zero		1
	.type		_ZN39_INTERNAL_702b318c_4_k_cu_77a24632_30144cuda3std3__45__cpo3endE,@object
	.size		_ZN39_INTERNAL_702b318c_4_k_cu_77a24632_30144cuda3std3__45__cpo3endE,(_ZN39_INTERNAL_702b318c_4_k_cu_77a24632_30144cuda3std3__419piecewise_constructE - _ZN39_INTERNAL_702b318c_4_k_cu_77a24632_30144cuda3std3__45__cpo3endE)
_ZN39_INTERNAL_702b318c_4_k_cu_77a24632_30144cuda3std3__45__cpo3endE:
	.zero		1
	.type		_ZN39_INTERNAL_702b318c_4_k_cu_77a24632_30144cuda3std3__419piecewise_constructE,@object
	.size		_ZN39_INTERNAL_702b318c_4_k_cu_77a24632_30144cuda3std3__419piecewise_constructE,(_ZN39_INTERNAL_702b318c_4_k_cu_77a24632_30144cuda3std3__45__cpo4cendE - _ZN39_INTERNAL_702b318c_4_k_cu_77a24632_30144cuda3std3__419piecewise_constructE)
_ZN39_INTERNAL_702b318c_4_k_cu_77a24632_30144cuda3std3__419piecewise_constructE:
	.zero		1
	.type		_ZN39_INTERNAL_702b318c_4_k_cu_77a24632_30144cuda3std3__45__cpo4cendE,@object
	.size		_ZN39_INTERNAL_702b318c_4_k_cu_77a24632_30144cuda3std3__45__cpo4cendE,(_ZN39_INTERNAL_702b318c_4_k_cu_77a24632_30144cuda3std6ranges3__45__cpo4swapE - _ZN39_INTERNAL_702b318c_4_k_cu_77a24632_30144cuda3std3__45__cpo4cendE)
_ZN39_INTERNAL_702b318c_4_k_cu_77a24632_30144cuda3std3__45__cpo4cendE:
	.zero		1
	.type		_ZN39_INTERNAL_702b318c_4_k_cu_77a24632_30144cuda3std6ranges3__45__cpo4swapE,@object
	.size		_ZN39_INTERNAL_702b318c_4_k_cu_77a24632_30144cuda3std6ranges3__45__cpo4swapE,(.L_8 - _ZN39_INTERNAL_702b318c_4_k_cu_77a24632_30144cuda3std6ranges3__45__cpo4swapE)
_ZN39_INTERNAL_702b318c_4_k_cu_77a24632_30144cuda3std6ranges3__45__cpo4swapE:
	.zero		1
.L_8:


//--------------------- .nv.constant0._ZN7cutlass13device_kernelINS_4fmha6kernel13FmhaKernelTmaINS1_10collective15FmhaMainloopTmaINS_6half_tEfN4cute5tupleIJNS7_1CILi64EEESA_NS9_ILi16EEEEEENS4_14ResidualFusionEJEEENS4_15FmhaFwdEpilogueIS6_fNS8_IJSA_SB_SA_EEEEEJEEEEEvNT_6ParamsE --------------------------
	.section	.nv.constant0._ZN7cutlass13device_kernelINS_4fmha6kernel13FmhaKernelTmaINS1_10collective15FmhaMainloopTmaINS_6half_tEfN4cute5tupleIJNS7_1CILi64EEESA_NS9_ILi16EEEEEENS4_14ResidualFusionEJEEENS4_15FmhaFwdEpilogueIS6_fNS8_IJSA_SB_SA_EEEEEJEEEEEvNT_6ParamsE,"a",@progbits
	.sectionflags	@""
	.align	4
.nv.constant0._ZN7cutlass13device_kernelINS_4fmha6kernel13FmhaKernelTmaINS1_10collective15FmhaMainloopTmaINS_6half_tEfN4cute5tupleIJNS7_1CILi64EEESA_NS9_ILi16EEEEEENS4_14ResidualFusionEJEEENS4_15FmhaFwdEpilogueIS6_fNS8_IJSA_SB_SA_EEEEEJEEEEEvNT_6ParamsE:
	.zero		2688


//--------------------- SYMBOLS --------------------------

	.type		.nv.reservedSmem.offset0,@object
	.size		.nv.reservedSmem.offset0,0x4
	.type		__assertfail,@function
